	.headerflags	@"EF_CUDA_TEXMODE_UNIFIED EF_CUDA_64BIT_ADDRESS EF_CUDA_SM80 EF_CUDA_VIRTUAL_SM(EF_CUDA_SM80)"
	.elftype	@"ET_EXEC"


//--------------------- .nv.info                  --------------------------
	.section	.nv.info,"",@"SHT_CUDA_INFO"
	.align	4


	//----- nvinfo : EIATTR_REGCOUNT
	.align		4
        /*0000*/ 	.byte	0x04, 0x2f
        /*0002*/ 	.short	(.L_1 - .L_0)
	.align		4
.L_0:
        /*0004*/ 	.word	index@(candidate6)
        /*0008*/ 	.word	0x000000fb


	//----- nvinfo : EIATTR_MAX_STACK_SIZE
	.align		4
.L_1:
        /*000c*/ 	.byte	0x04, 0x23
        /*000e*/ 	.short	(.L_3 - .L_2)
	.align		4
.L_2:
        /*0010*/ 	.word	index@(candidate6)
        /*0014*/ 	.word	0x00000000


	//----- nvinfo : EIATTR_MIN_STACK_SIZE
	.align		4
.L_3:
        /*0018*/ 	.byte	0x04, 0x12
        /*001a*/ 	.short	(.L_5 - .L_4)
	.align		4
.L_4:
        /*001c*/ 	.word	index@(candidate6)
        /*0020*/ 	.word	0x00000000


	//----- nvinfo : EIATTR_FRAME_SIZE
	.align		4
.L_5:
        /*0024*/ 	.byte	0x04, 0x11
        /*0026*/ 	.short	(.L_7 - .L_6)
	.align		4
.L_6:
        /*0028*/ 	.word	index@(candidate6)
        /*002c*/ 	.word	0x00000000
.L_7:


//--------------------- .nv.info.candidate6       --------------------------
	.section	.nv.info.candidate6,"",@"SHT_CUDA_INFO"
	.align	4


	//----- nvinfo : EIATTR_CUDA_API_VERSION
	.align		4
        /*0000*/ 	.byte	0x04, 0x37
        /*0002*/ 	.short	(.L_9 - .L_8)
.L_8:
        /*0004*/ 	.word	0x00000075


	//----- nvinfo : EIATTR_SW2861232_WAR
	.align		4
.L_9:
        /*0008*/ 	.byte	0x01, 0x35
	.zero		2


	//----- nvinfo : EIATTR_PARAM_CBANK
	.align		4
        /*000c*/ 	.byte	0x04, 0x0a
        /*000e*/ 	.short	(.L_11 - .L_10)
	.align		4
.L_10:
        /*0010*/ 	.word	index@(.nv.constant0.candidate6)
        /*0014*/ 	.short	0x0160
        /*0016*/ 	.short	0x0018


	//----- nvinfo : EIATTR_CBANK_PARAM_SIZE
	.align		4
.L_11:
        /*0018*/ 	.byte	0x03, 0x19
        /*001a*/ 	.short	0x0018


	//----- nvinfo : EIATTR_KPARAM_INFO
	.align		4
        /*001c*/ 	.byte	0x04, 0x17
        /*001e*/ 	.short	(.L_13 - .L_12)
.L_12:
        /*0020*/ 	.word	0x00000000
        /*0024*/ 	.short	0x0002
        /*0026*/ 	.short	0x0010
        /*0028*/ 	.byte	0x00, 0xf0, 0x21, 0x00


	//----- nvinfo : EIATTR_KPARAM_INFO
	.align		4
.L_13:
        /*002c*/ 	.byte	0x04, 0x17
        /*002e*/ 	.short	(.L_15 - .L_14)
.L_14:
        /*0030*/ 	.word	0x00000000
        /*0034*/ 	.short	0x0001
        /*0036*/ 	.short	0x0008
        /*0038*/ 	.byte	0x00, 0xf0, 0x21, 0x00


	//----- nvinfo : EIATTR_KPARAM_INFO
	.align		4
.L_15:
        /*003c*/ 	.byte	0x04, 0x17
        /*003e*/ 	.short	(.L_17 - .L_16)
.L_16:
        /*0040*/ 	.word	0x00000000
        /*0044*/ 	.short	0x0000
        /*0046*/ 	.short	0x0000
        /*0048*/ 	.byte	0x00, 0xf0, 0x21, 0x00


	//----- nvinfo : EIATTR_MAXREG_COUNT
	.align		4
.L_17:
        /*004c*/ 	.byte	0x03, 0x1b
        /*004e*/ 	.short	0x00ff


	//----- nvinfo : EIATTR_EXIT_INSTR_OFFSETS
	.align		4
        /*0050*/ 	.byte	0x04, 0x1c
        /*0052*/ 	.short	(.L_19 - .L_18)


	//   ....[0]....
.L_18:
        /*0054*/ 	.word	0x0000a1f0


	//----- nvinfo : EIATTR_MAX_THREADS
	.align		4
.L_19:
        /*0058*/ 	.byte	0x04, 0x05
        /*005a*/ 	.short	(.L_21 - .L_20)
.L_20:
        /*005c*/ 	.word	0x00000062
        /*0060*/ 	.word	0x00000001
        /*0064*/ 	.word	0x00000001
.L_21:


//--------------------- .nv.rel.action            --------------------------
	.section	.nv.rel.action,"",@"SHT_CUDA_RELOCINFO"
	.align	8
	.sectionentsize	8
        /*0000*/ 	.byte	0x4b, 0x00, 0x00, 0x00, 0x00, 0x00, 0x00, 0x00, 0x00, 0x02, 0x02, 0x08, 0x10, 0x0a, 0x2f, 0x22
        /* <DEDUP_REMOVED lines=13> */


//--------------------- .nv.constant0.candidate6  --------------------------
	.section	.nv.constant0.candidate6,"a",@progbits
	.align	4
.nv.constant0.candidate6:
	.zero		376


//--------------------- .text.candidate6          --------------------------
	.section	.text.candidate6,"ax",@progbits
	.sectionflags	@"SHF_BARRIERS=1"
	.sectioninfo	@"SHI_REGISTERS=251"
	.align	128
        .global         candidate6
        .type           candidate6,@function
        .size           candidate6,(.L_x_5 - candidate6)
        .other          candidate6,@"STO_CUDA_ENTRY STV_DEFAULT"
candidate6:
.text.candidate6:
[----:B------:R-:W-:-:S02]  /*0000*/  MOV R1, c[0x0][0x28] ;  /* 0x00000a0000017a02 */ /* 0x000fc40000000f00 */
[----:B------:R-:W0:Y:S01]  /*0010*/  S2R R3, SR_TID.X ;  /* 0x0000000000037919 */ /* 0x000e220000002100 */
[----:B------:R-:W-:Y:S01]  /*0020*/  HFMA2.MMA R160, -RZ, RZ, 0, 0 ;  /* 0x00000000ffa07435 */ /* 0x000fe200000001ff */
[----:B------:R-:W-:Y:S01]  /*0030*/  MOV R168, RZ ;  /* 0x000000ff00a87202 */ /* 0x000fe20000000f00 */
        /* <DEDUP_REMOVED lines=21> */
[C---:B0-----:R-:W-:Y:S01]  /*0190*/  IADD3 R23, R3.reuse, 0x43, RZ ;  /* 0x0000004303177810 */ /* 0x041fe20007ffe0ff */
[C---:B------:R-:W-:Y:S01]  /*01a0*/  IMAD.HI R2, R3.reuse, 0x5397829d, RZ ;  /* 0x5397829d03027827 */ /* 0x040fe200078e02ff */
[C---:B------:R-:W-:Y:S01]  /*01b0*/  IADD3 R161, R3.reuse, 0x19, RZ ;  /* 0x0000001903a17810 */ /* 0x040fe20007ffe0ff */
[----:B------:R-:W-:Y:S01]  /*01c0*/  HFMA2.MMA R154, -RZ, RZ, 0, 0 ;  /* 0x00000000ff9a7435 */ /* 0x000fe200000001ff */
[----:B------:R-:W-:Y:S01]  /*01d0*/  IADD3 R5, R3, 0x126, RZ ;  /* 0x0000012603057810 */ /* 0x000fe20007ffe0ff */
[----:B------:R-:W-:Y:S01]  /*01e0*/  IMAD.HI R6, R23, 0x4b542805, RZ ;  /* 0x4b54280517067827 */ /* 0x000fe200078e02ff */
[C---:B------:R-:W-:Y:S01]  /*01f0*/  IADD3 R25, R3.reuse, 0x12b, RZ ;  /* 0x0000012b03197810 */ /* 0x040fe20007ffe0ff */
[----:B------:R-:W-:Y:S01]  /*0200*/  HFMA2.MMA R12, -RZ, RZ, 0, 0 ;  /* 0x00000000ff0c7435 */ /* 0x000fe200000001ff */
[----:B------:R-:W-:Y:S01]  /*0210*/  IADD3 R0, R3, 0x55c, RZ ;  /* 0x0000055c03007810 */ /* 0x000fe20007ffe0ff */
[----:B------:R-:W-:Y:S01]  /*0220*/  IMAD.HI R50, R161, -0x72c234f7, R160 ;  /* 0x8d3dcb09a1327827 */ /* 0x000fe200078e02a0 */
[----:B------:R-:W-:Y:S01]  /*0230*/  SHF.R.U32.HI R7, RZ, 0x1f, R6 ;  /* 0x0000001fff077819 */ /* 0x000fe20000011606 */
[----:B------:R-:W-:Y:S01]  /*0240*/  HFMA2.MMA R166, -RZ, RZ, 0, 0 ;  /* 0x00000000ffa67435 */ /* 0x000fe200000001ff */
[----:B------:R-:W-:Y:S01]  /*0250*/  IADD3 R169, R3, 0x10, RZ ;  /* 0x0000001003a97810 */ /* 0x000fe20007ffe0ff */
[----:B------:R-:W-:Y:S01]  /*0260*/  IMAD.HI R160, R5, -0x72c234f7, R4 ;  /* 0x8d3dcb0905a07827 */ /* 0x000fe200078e0204 */
[----:B------:R-:W-:Y:S01]  /*0270*/  IADD3 R17, R3, 0xb, RZ ;  /* 0x0000000b03117810 */ /* 0x000fe20007ffe0ff */
[----:B------:R-:W-:Y:S01]  /*0280*/  HFMA2.MMA R156, -RZ, RZ, 0, 0 ;  /* 0x00000000ff9c7435 */ /* 0x000fe200000001ff */
[----:B------:R-:W-:Y:S01]  /*0290*/  LEA.HI.SX32 R6, R6, R7, 0x19 ;  /* 0x0000000706067211 */ /* 0x000fe200078fcaff */
[----:B------:R-:W-:Y:S01]  /*02a0*/  IMAD.HI R4, R25, 0x4b542805, RZ ;  /* 0x4b54280519047827 */ /* 0x000fe200078e02ff */
[----:B------:R-:W-:Y:S01]  /*02b0*/  IADD3 R7, R3, 0x1076, RZ ;  /* 0x0000107603077810 */ /* 0x000fe20007ffe0ff */
[----:B------:R-:W-:Y:S01]  /*02c0*/  ULDC.64 UR4, c[0x0][0x118] ;  /* 0x0000460000047ab9 */ /* 0x000fe20000000a00 */
[----:B------:R-:W-:Y:S01]  /*02d0*/  SHF.R.U32.HI R27, RZ, 0x1f, R2 ;  /* 0x0000001fff1b7819 */ /* 0x000fe20000011602 */
[----:B------:R-:W-:Y:S01]  /*02e0*/  IMAD.HI R185, R0, 0x4b542805, RZ ;  /* 0x4b54280500b97827 */ /* 0x000fe200078e02ff */
[----:B------:R-:W-:-:S02]  /*02f0*/  SHF.R.U32.HI R29, RZ, 0x1f, R4 ;  /* 0x0000001fff1d7819 */ /* 0x000fc40000011604 */
[----:B------:R-:W-:Y:S01]  /*0300*/  IADD3 R11, R3, 0x15, RZ ;  /* 0x00000015030b7810 */ /* 0x000fe20007ffe0ff */
[----:B------:R-:W-:Y:S01]  /*0310*/  IMAD.HI R40, R169, -0x72c234f7, R168 ;  /* 0x8d3dcb09a9287827 */ /* 0x000fe200078e02a8 */
[----:B------:R-:W-:Y:S02]  /*0320*/  LEA.HI.SX32 R0, R2, R27, 0x1c ;  /* 0x0000001b02007211 */ /* 0x000fe400078fe2ff */
[----:B------:R-:W-:Y:S01]  /*0330*/  LEA.HI.SX32 R4, R4, R29, 0x19 ;  /* 0x0000001d04047211 */ /* 0x000fe200078fcaff */
[----:B------:R-:W-:Y:S01]  /*0340*/  IMAD.HI R38, R17, -0x72c234f7, R16 ;  /* 0x8d3dcb0911267827 */ /* 0x000fe200078e0210 */
[----:B------:R-:W-:Y:S02]  /*0350*/  IADD3 R16, R3, 0x113a, RZ ;  /* 0x0000113a03107810 */ /* 0x000fe40007ffe0ff */
[----:B------:R-:W-:Y:S01]  /*0360*/  SHF.R.U32.HI R2, RZ, 0x1f, R185 ;  /* 0x0000001fff027819 */ /* 0x000fe200000116b9 */
[----:B------:R-:W-:Y:S01]  /*0370*/  IMAD.HI R168, R7, 0x4b542805, RZ ;  /* 0x4b54280507a87827 */ /* 0x000fe200078e02ff */
[----:B------:R-:W-:-:S02]  /*0380*/  IADD3 R27, R3, 0x107, RZ ;  /* 0x00000107031b7810 */ /* 0x000fc40007ffe0ff */
[----:B------:R-:W-:Y:S01]  /*0390*/  IADD3 R29, R3, 0x3c, RZ ;  /* 0x0000003c031d7810 */ /* 0x000fe20007ffe0ff */
[----:B------:R-:W-:Y:S01]  /*03a0*/  IMAD.HI R62, R11, -0x72c234f7, R10 ;  /* 0x8d3dcb090b3e7827 */ /* 0x000fe200078e020a */
[----:B------:R-:W-:Y:S02]  /*03b0*/  LEA.HI.SX32 R185, R185, R2, 0x19 ;  /* 0x00000002b9b97211 */ /* 0x000fe400078fcaff */
[----:B------:R-:W-:Y:S01]  /*03c0*/  SHF.R.U32.HI R31, RZ, 0x1f, R168 ;  /* 0x0000001fff1f7819 */ /* 0x000fe200000116a8 */
[----:B------:R-:W-:Y:S01]  /*03d0*/  IMAD.HI R16, R16, 0x4b542805, RZ ;  /* 0x4b54280510107827 */ /* 0x000fe200078e02ff */
[C---:B------:R-:W-:Y:S02]  /*03e0*/  IADD3 R2, R3.reuse, 0x620, RZ ;  /* 0x0000062003027810 */ /* 0x040fe40007ffe0ff */
[----:B------:R-:W-:Y:S01]  /*03f0*/  IADD3 R165, R3, 0x1b, RZ ;  /* 0x0000001b03a57810 */ /* 0x000fe20007ffe0ff */
[----:B------:R-:W-:Y:S01]  /*0400*/  IMAD.HI R10, R27, 0x4b542805, RZ ;  /* 0x4b5428051b0a7827 */ /* 0x000fe200078e02ff */
[----:B------:R-:W-:-:S02]  /*0410*/  LEA.HI.SX32 R168, R168, R31, 0x19 ;  /* 0x0000001fa8a87211 */ /* 0x000fc400078fcaff */
[----:B------:R-:W-:Y:S01]  /*0420*/  SHF.R.U32.HI R31, RZ, 0x1f, R16 ;  /* 0x0000001fff1f7819 */ /* 0x000fe20000011610 */
[----:B------:R-:W-:Y:S01]  /*0430*/  IMAD.HI R30, R29, 0x4b542805, RZ ;  /* 0x4b5428051d1e7827 */ /* 0x000fe200078e02ff */
[C---:B------:R-:W-:Y:S02]  /*0440*/  IADD3 R179, R3.reuse, 0x18, RZ ;  /* 0x0000001803b37810 */ /* 0x040fe40007ffe0ff */
[----:B------:R-:W-:Y:S01]  /*0450*/  SHF.R.U32.HI R7, RZ, 0x1f, R10 ;  /* 0x0000001fff077819 */ /* 0x000fe2000001160a */
[----:B------:R-:W-:Y:S01]  /*0460*/  IMAD.HI R2, R2, 0x4b542805, RZ ;  /* 0x4b54280502027827 */ /* 0x000fe200078e02ff */
[----:B------:R-:W-:Y:S02]  /*0470*/  SHF.R.U32.HI R33, RZ, 0x1f, R30 ;  /* 0x0000001fff217819 */ /* 0x000fe4000001161e */
[----:B------:R-:W-:Y:S01]  /*0480*/  IADD3 R55, R3, 0x62, RZ ;  /* 0x0000006203377810 */ /* 0x000fe20007ffe0ff */
[----:B------:R-:W-:Y:S01]  /*0490*/  IMAD.HI R44, R165, -0x72c234f7, R164 ;  /* 0x8d3dcb09a52c7827 */ /* 0x000fe200078e02a4 */
[----:B------:R-:W-:-:S02]  /*04a0*/  LEA.HI.SX32 R164, R16, R31, 0x19 ;  /* 0x0000001f10a47211 */ /* 0x000fc400078fcaff */
[----:B------:R-:W-:Y:S01]  /*04b0*/  LEA.HI.SX32 R10, R10, R7, 0x19 ;  /* 0x000000070a0a7211 */ /* 0x000fe200078fcaff */
[----:B------:R-:W-:Y:S01]  /*04c0*/  IMAD.HI R199, R179, 0x4b542805, RZ ;  /* 0x4b542805b3c77827 */ /* 0x000fe200078e02ff */
[----:B------:R-:W-:Y:S02]  /*04d0*/  LEA.HI.SX32 R16, R30, R33, 0x19 ;  /* 0x000000211e107211 */ /* 0x000fe400078fcaff */
[----:B------:R-:W-:Y:S01]  /*04e0*/  SHF.R.U32.HI R7, RZ, 0x1f, R2 ;  /* 0x0000001fff077819 */ /* 0x000fe20000011602 */
[----:B------:R-:W-:Y:S01]  /*04f0*/  IMAD.HI R183, R55, -0x72c234f7, R54 ;  /* 0x8d3dcb0937b77827 */ /* 0x000fe200078e0236 */
[C---:B------:R-:W-:Y:S02]  /*0500*/  IADD3 R31, R3.reuse, 0x11fe, RZ ;  /* 0x000011fe031f7810 */ /* 0x040fe40007ffe0ff */
[----:B------:R-:W-:Y:S01]  /*0510*/  IADD3 R33, R3, 0x13e, RZ ;  /* 0x0000013e03217810 */ /* 0x000fe20007ffe0ff */
[----:B------:R-:W-:Y:S01]  /*0520*/  IMAD R23, R6, -0x1b3, R23 ;  /* 0xfffffe4d06177824 */ /* 0x000fe200078e0217 */
[----:B------:R-:W-:Y:S01]  /*0530*/  LEA.HI.SX32 R184, R2, R7, 0x19 ;  /* 0x0000000702b87211 */ /* 0x000fe200078fcaff */
[----:B------:R-:W-:Y:S01]  /*0540*/  IMAD.HI R182, R31, 0x4b542805, RZ ;  /* 0x4b5428051fb67827 */ /* 0x000fe200078e02ff */
[----:B------:R-:W-:-:S02]  /*0550*/  IADD3 R30, R3, 0x100, RZ ;  /* 0x00000100031e7810 */ /* 0x000fc40007ffe0ff */
[----:B------:R-:W-:Y:S01]  /*0560*/  SHF.R.U32.HI R2, RZ, 0x1f, R199 ;  /* 0x0000001fff027819 */ /* 0x000fe200000116c7 */
[----:B------:R-:W-:Y:S01]  /*0570*/  IMAD.HI R54, R33, 0x4b542805, RZ ;  /* 0x4b54280521367827 */ /* 0x000fe200078e02ff */
[C---:B------:R-:W-:Y:S02]  /*0580*/  IADD3 R7, R3.reuse, 0x6e4, RZ ;  /* 0x000006e403077810 */ /* 0x040fe40007ffe0ff */
[C---:B------:R-:W-:Y:S01]  /*0590*/  IADD3 R15, R3.reuse, 0x8, RZ ;  /* 0x00000008030f7810 */ /* 0x040fe20007ffe0ff */
[----:B------:R-:W-:Y:S01]  /*05a0*/  IMAD.HI R39, R30, 0x4b542805, RZ ;  /* 0x4b5428051e277827 */ /* 0x000fe200078e02ff */
[C---:B------:R-:W-:Y:S02]  /*05b0*/  IADD3 R65, R3.reuse, 0x4, RZ ;  /* 0x0000000403417810 */ /* 0x040fe40007ffe0ff */
[----:B------:R-:W-:Y:S01]  /*05c0*/  IADD3 R171, R3, 0x13, RZ ;  /* 0x0000001303ab7810 */ /* 0x000fe20007ffe0ff */
[----:B------:R-:W-:Y:S01]  /*05d0*/  IMAD.HI R7, R7, 0x4b542805, RZ ;  /* 0x4b54280507077827 */ /* 0x000fe200078e02ff */
[----:B------:R-:W-:-:S02]  /*05e0*/  LEA.HI.SX32 R199, R199, R2, 0x19 ;  /* 0x00000002c7c77211 */ /* 0x000fc400078fcaff */
[----:B------:R-:W-:Y:S01]  /*05f0*/  IADD3 R2, R3, 0x80a, RZ ;  /* 0x0000080a03027810 */ /* 0x000fe20007ffe0ff */
[----:B------:R-:W-:Y:S01]  /*0600*/  IMAD.HI R56, R15, -0x72c234f7, R14 ;  /* 0x8d3dcb090f387827 */ /* 0x000fe200078e020e */
[----:B------:R-:W-:Y:S02]  /*0610*/  SHF.R.U32.HI R37, RZ, 0x1f, R182 ;  /* 0x0000001fff257819 */ /* 0x000fe400000116b6 */
[----:B------:R-:W-:Y:S01]  /*0620*/  SHF.R.U32.HI R35, RZ, 0x1f, R54 ;  /* 0x0000001fff237819 */ /* 0x000fe20000011636 */
[----:B------:R-:W-:Y:S01]  /*0630*/  IMAD.HI R34, R65, -0x72c234f7, R64 ;  /* 0x8d3dcb0941227827 */ /* 0x000fe200078e0240 */
[----:B------:R-:W-:Y:S02]  /*0640*/  IADD3 R109, R3, 0x6, RZ ;  /* 0x00000006036d7810 */ /* 0x000fe40007ffe0ff */
[----:B------:R-:W-:Y:S01]  /*0650*/  SHF.R.U32.HI R64, RZ, 0x1f, R39 ;  /* 0x0000001fff407819 */ /* 0x000fe20000011627 */
[----:B------:R-:W-:Y:S01]  /*0660*/  IMAD.HI R14, R171, -0x72c234f7, R170 ;  /* 0x8d3dcb09ab0e7827 */ /* 0x000fe200078e02aa */
[----:B------:R-:W-:-:S02]  /*0670*/  LEA.HI.SX32 R182, R182, R37, 0x19 ;  /* 0x00000025b6b67211 */ /* 0x000fc400078fcaff */
[----:B------:R-:W-:Y:S01]  /*0680*/  LEA.HI.SX32 R54, R54, R35, 0x19 ;  /* 0x0000002336367211 */ /* 0x000fe200078fcaff */
[----:B------:R-:W-:Y:S01]  /*0690*/  IMAD.HI R2, R2, 0x4b542805, RZ ;  /* 0x4b54280502027827 */ /* 0x000fe200078e02ff */
[----:B------:R-:W-:Y:S02]  /*06a0*/  SHF.R.U32.HI R170, RZ, 0x1f, R7 ;  /* 0x0000001fffaa7819 */ /* 0x000fe40000011607 */
[----:B------:R-:W-:Y:S01]  /*06b0*/  IADD3 R41, R3, 0x1324, RZ ;  /* 0x0000132403297810 */ /* 0x000fe20007ffe0ff */
[----:B------:R-:W-:Y:S01]  /*06c0*/  IMAD.HI R24, R109, -0x72c234f7, R108 ;  /* 0x8d3dcb096d187827 */ /* 0x000fe200078e026c */
[C---:B------:R-:W-:Y:S02]  /*06d0*/  IADD3 R35, R3.reuse, 0x73, RZ ;  /* 0x0000007303237810 */ /* 0x040fe40007ffe0ff */
[----:B------:R-:W-:Y:S01]  /*06e0*/  IADD3 R37, R3, 0x4f, RZ ;  /* 0x0000004f03257810 */ /* 0x000fe20007ffe0ff */
[----:B------:R-:W-:Y:S01]  /*06f0*/  IMAD.HI R41, R41, 0x4b542805, RZ ;  /* 0x4b54280529297827 */ /* 0x000fe200078e02ff */
[----:B------:R-:W-:-:S02]  /*0700*/  IADD3 R177, R3, 0x1c, RZ ;  /* 0x0000001c03b17810 */ /* 0x000fc40007ffe0ff */
[----:B------:R-:W-:Y:S01]  /*0710*/  IADD3 R175, R3, 0xe, RZ ;  /* 0x0000000e03af7810 */ /* 0x000fe20007ffe0ff */
[----:B------:R-:W-:Y:S01]  /*0720*/  IMAD.HI R138, R35, 0x4b542805, RZ ;  /* 0x4b542805238a7827 */ /* 0x000fe200078e02ff */
[----:B------:R-:W-:Y:S02]  /*0730*/  LEA.HI.SX32 R31, R39, R64, 0x19 ;  /* 0x00000040271f7211 */ /* 0x000fe400078fcaff */
[----:B------:R-:W-:Y:S01]  /*0740*/  LEA.HI.SX32 R170, R7, R170, 0x19 ;  /* 0x000000aa07aa7211 */ /* 0x000fe200078fcaff */
[----:B------:R-:W-:Y:S01]  /*0750*/  IMAD.HI R108, R37, 0x4b542805, RZ ;  /* 0x4b542805256c7827 */ /* 0x000fe200078e02ff */
[----:B------:R-:W-:Y:S02]  /*0760*/  IADD3 R39, R3, 0x8ce, RZ ;  /* 0x000008ce03277810 */ /* 0x000fe40007ffe0ff */
[----:B------:R-:W-:Y:S01]  /*0770*/  SHF.R.U32.HI R7, RZ, 0x1f, R2 ;  /* 0x0000001fff077819 */ /* 0x000fe20000011602 */
[----:B------:R-:W-:Y:S01]  /*0780*/  IMAD.HI R68, R177, -0x72c234f7, R176 ;  /* 0x8d3dcb09b1447827 */ /* 0x000fe200078e02b0 */
[----:B------:R-:W-:-:S02]  /*0790*/  IADD3 R9, R3, 0x2, RZ ;  /* 0x0000000203097810 */ /* 0x000fc40007ffe0ff */
[----:B------:R-:W-:Y:S01]  /*07a0*/  LEA.HI.SX32 R176, R2, R7, 0x19 ;  /* 0x0000000702b07211 */ /* 0x000fe200078fcaff */
[----:B------:R-:W-:Y:S01]  /*07b0*/  IMAD.HI R60, R175, -0x72c234f7, R174 ;  /* 0x8d3dcb09af3c7827 */ /* 0x000fe200078e02ae */
[----:B------:R-:W-:Y:S02]  /*07c0*/  SHF.R.U32.HI R180, RZ, 0x1f, R41 ;  /* 0x0000001fffb47819 */ /* 0x000fe40000011629 */
[----:B------:R-:W-:Y:S01]  /*07d0*/  SHF.R.U32.HI R7, RZ, 0x1f, R108 ;  /* 0x0000001fff077819 */ /* 0x000fe2000001166c */
[----:B------:R-:W-:Y:S01]  /*07e0*/  IMAD.HI R174, R39, 0x4b542805, RZ ;  /* 0x4b54280527ae7827 */ /* 0x000fe200078e02ff */
[----:B------:R-:W-:Y:S02]  /*07f0*/  SHF.R.U32.HI R39, RZ, 0x1f, R138 ;  /* 0x0000001fff277819 */ /* 0x000fe4000001168a */
[----:B------:R-:W-:Y:S01]  /*0800*/  IADD3 R2, R3, 0x13e8, RZ ;  /* 0x000013e803027810 */ /* 0x000fe20007ffe0ff */
[----:B------:R-:W-:Y:S01]  /*0810*/  IMAD.HI R70, R9, -0x72c234f7, R8 ;  /* 0x8d3dcb0909467827 */ /* 0x000fe200078e0208 */
[----:B------:R-:W-:-:S02]  /*0820*/  LEA.HI.SX32 R180, R41, R180, 0x19 ;  /* 0x000000b429b47211 */ /* 0x000fc400078fcaff */
[----:B------:R-:W-:Y:S01]  /*0830*/  LEA.HI.SX32 R138, R138, R39, 0x19 ;  /* 0x000000278a8a7211 */ /* 0x000fe200078fcaff */
[----:B------:R-:W-:Y:S01]  /*0840*/  IMAD.HI R8, R179, -0x72c234f7, R178 ;  /* 0x8d3dcb09b3087827 */ /* 0x000fe200078e02b2 */
[----:B------:R-:W-:Y:S02]  /*0850*/  LEA.HI.SX32 R108, R108, R7, 0x19 ;  /* 0x000000076c6c7211 */ /* 0x000fe400078fcaff */
[----:B------:R-:W-:Y:S01]  /*0860*/  SHF.R.U32.HI R7, RZ, 0x1f, R174 ;  /* 0x0000001fff077819 */ /* 0x000fe200000116ae */
[----:B------:R-:W-:Y:S01]  /*0870*/  IMAD.HI R178, R2, 0x4b542805, RZ ;  /* 0x4b54280502b27827 */ /* 0x000fe200078e02ff */
        /* <DEDUP_REMOVED lines=9> */
[----:B------:R-:W-:Y:S01]  /*0910*/  IADD3 R78, R3, 0x1b1, RZ ;  /* 0x000001b1034e7810 */ /* 0x000fe20007ffe0ff */
[----:B------:R-:W-:Y:S01]  /*0920*/  IMAD.HI R2, R2, 0x4b542805, RZ ;  /* 0x4b54280502027827 */ /* 0x000fe200078e02ff */
[----:B------:R-:W-:Y:S02]  /*0930*/  LEA.HI.SX32 R178, R178, R7, 0x19 ;  /* 0x00000007b2b27211 */ /* 0x000fe400078fcaff */
[----:B------:R-:W-:Y:S01]  /*0940*/  SHF.R.U32.HI R47, RZ, 0x1f, R134 ;  /* 0x0000001fff2f7819 */ /* 0x000fe20000011686 */
[----:B------:R-:W-:Y:S01]  /*0950*/  IMAD.HI R136, R43, 0x4b542805, RZ ;  /* 0x4b5428052b887827 */ /* 0x000fe200078e02ff */
[----:B------:R-:W-:-:S02]  /*0960*/  SHF.R.U32.HI R7, RZ, 0x1f, R132 ;  /* 0x0000001fff077819 */ /* 0x000fc40000011684 */
[C---:B------:R-:W-:Y:S01]  /*0970*/  IADD3 R45, R3.reuse, 0x24, RZ ;  /* 0x00000024032d7810 */ /* 0x040fe20007ffe0ff */
[----:B------:R-:W-:Y:S01]  /*0980*/  IMAD.HI R79, R78, 0x4b542805, RZ ;  /* 0x4b5428054e4f7827 */ /* 0x000fe200078e02ff */
[C---:B------:R-:W-:Y:S02]  /*0990*/  IADD3 R51, R3.reuse, 0x11f, RZ ;  /* 0x0000011f03337810 */ /* 0x040fe40007ffe0ff */
[----:B------:R-:W-:Y:S01]  /*09a0*/  IADD3 R80, R3, 0xd0, RZ ;  /* 0x000000d003507810 */ /* 0x000fe20007ffe0ff */
[----:B------:R-:W-:Y:S01]  /*09b0*/  IMAD.HI R124, R45, 0x4b542805, RZ ;  /* 0x4b5428052d7c7827 */ /* 0x000fe200078e02ff */
[C---:B------:R-:W-:Y:S02]  /*09c0*/  IADD3 R173, R3.reuse, 0x1a, RZ ;  /* 0x0000001a03ad7810 */ /* 0x040fe40007ffe0ff */
[----:B------:R-:W-:Y:S01]  /*09d0*/  IADD3 R107, R3, 0x3, RZ ;  /* 0x00000003036b7810 */ /* 0x000fe20007ffe0ff */
[----:B------:R-:W-:Y:S01]  /*09e0*/  IMAD.HI R128, R51, 0x4b542805, RZ ;  /* 0x4b54280533807827 */ /* 0x000fe200078e02ff */
[----:B------:R-:W-:-:S02]  /*09f0*/  LEA.HI.SX32 R134, R134, R47, 0x19 ;  /* 0x0000002f86867211 */ /* 0x000fc400078fcaff */
[----:B------:R-:W-:Y:S01]  /*0a00*/  LEA.HI.SX32 R132, R132, R7, 0x19 ;  /* 0x0000000784847211 */ /* 0x000fe200078fcaff */
[----:B------:R-:W-:Y:S01]  /*0a10*/  IMAD.HI R81, R80, 0x4b542805, RZ ;  /* 0x4b54280550517827 */ /* 0x000fe200078e02ff */
[----:B------:R-:W-:Y:S02]  /*0a20*/  SHF.R.U32.HI R7, RZ, 0x1f, R2 ;  /* 0x0000001fff077819 */ /* 0x000fe40000011602 */
[----:B------:R-:W-:Y:S01]  /*0a30*/  SHF.R.U32.HI R49, RZ, 0x1f, R136 ;  /* 0x0000001fff317819 */ /* 0x000fe20000011688 */
[----:B------:R-:W-:Y:S01]  /*0a40*/  IMAD.HI R58, R173, -0x72c234f7, R172 ;  /* 0x8d3dcb09ad3a7827 */ /* 0x000fe200078e02ac */
[C---:B------:R-:W-:Y:S02]  /*0a50*/  IADD3 R47, R3.reuse, 0x10c, RZ ;  /* 0x0000010c032f7810 */ /* 0x040fe40007ffe0ff */
[----:B------:R-:W-:Y:S01]  /*0a60*/  IADD3 R53, R3, 0x54, RZ ;  /* 0x0000005403357810 */ /* 0x000fe20007ffe0ff */
[----:B------:R-:W-:Y:S01]  /*0a70*/  IMAD.HI R28, R107, -0x72c234f7, R106 ;  /* 0x8d3dcb096b1c7827 */ /* 0x000fe200078e026a */
[----:B------:R-:W-:-:S02]  /*0a80*/  SHF.R.U32.HI R84, RZ, 0x1f, R79 ;  /* 0x0000001fff547819 */ /* 0x000fc4000001164f */
[----:B------:R-:W-:Y:S01]  /*0a90*/  LEA.HI.SX32 R172, R2, R7, 0x19 ;  /* 0x0000000702ac7211 */ /* 0x000fe200078fcaff */
[----:B------:R-:W-:Y:S01]  /*0aa0*/  IMAD.HI R126, R47, 0x4b542805, RZ ;  /* 0x4b5428052f7e7827 */ /* 0x000fe200078e02ff */
[----:B------:R-:W-:Y:S02]  /*0ab0*/  LEA.HI.SX32 R136, R136, R49, 0x19 ;  /* 0x0000003188887211 */ /* 0x000fe400078fcaff */
[----:B------:R-:W-:Y:S01]  /*0ac0*/  LEA.HI.SX32 R79, R79, R84, 0x19 ;  /* 0x000000544f4f7211 */ /* 0x000fe200078fcaff */
[----:B------:R-:W-:Y:S01]  /*0ad0*/  IMAD.HI R106, R53, 0x4b542805, RZ ;  /* 0x4b542805356a7827 */ /* 0x000fe200078e02ff */
[----:B------:R-:W-:Y:S02]  /*0ae0*/  IADD3 R49, R3, 0x37, RZ ;  /* 0x0000003703317810 */ /* 0x000fe40007ffe0ff */
[----:B------:R-:W-:Y:S01]  /*0af0*/  SHF.R.U32.HI R7, RZ, 0x1f, R124 ;  /* 0x0000001fff077819 */ /* 0x000fe2000001167c */
[----:B------:R-:W-:Y:S01]  /*0b00*/  IMAD R33, R54, -0x1b3, R33 ;  /* 0xfffffe4d36217824 */ /* 0x000fe200078e0221 */
[----:B------:R-:W-:Y:S01]  /*0b10*/  SHF.R.U32.HI R59, RZ, 0x1f, R128 ;  /* 0x0000001fff3b7819 */ /* 0x000fe20000011680 */
[----:B------:R-:W-:Y:S01]  /*0b20*/  IMAD.HI R130, R49, 0x4b542805, RZ ;  /* 0x4b54280531827827 */ /* 0x000fe200078e02ff */
[----:B------:R-:W-:-:S02]  /*0b30*/  SHF.R.U32.HI R86, RZ, 0x1f, R81 ;  /* 0x0000001fff567819 */ /* 0x000fc40000011651 */
[C---:B------:R-:W-:Y:S01]  /*0b40*/  IADD3 R84, R3.reuse, 0xc9, RZ ;  /* 0x000000c903547810 */ /* 0x040fe20007ffe0ff */
[----:B------:R-:W-:Y:S01]  /*0b50*/  IMAD R27, R10, -0x1b3, R27 ;  /* 0xfffffe4d0a1b7824 */ /* 0x000fe200078e021b */
[----:B------:R-:W-:Y:S01]  /*0b60*/  IADD3 R105, R3, 0x14, RZ ;  /* 0x0000001403697810 */ /* 0x000fe20007ffe0ff */
[----:B------:R-:W-:Y:S01]  /*0b70*/  IMAD R31, R31, -0x1b3, R30 ;  /* 0xfffffe4d1f1f7824 */ /* 0x000fe200078e021e */
[----:B------:R-:W-:Y:S01]  /*0b80*/  LEA.HI.SX32 R124, R124, R7, 0x19 ;  /* 0x000000077c7c7211 */ /* 0x000fe200078fcaff */
[----:B------:R-:W-:Y:S01]  /*0b90*/  IMAD.HI R85, R84, 0x4b542805, RZ ;  /* 0x4b54280554557827 */ /* 0x000fe200078e02ff */
[----:B------:R-:W-:Y:S02]  /*0ba0*/  LEA.HI.SX32 R128, R128, R59, 0x19 ;  /* 0x0000003b80807211 */ /* 0x000fe400078fcaff */
[----:B------:R-:W-:Y:S01]  /*0bb0*/  LEA.HI.SX32 R81, R81, R86, 0x19 ;  /* 0x0000005651517211 */ /* 0x000fe200078fcaff */
[----:B------:R-:W-:Y:S01]  /*0bc0*/  IMAD.HI R22, R105, -0x72c234f7, R104 ;  /* 0x8d3dcb0969167827 */ /* 0x000fe200078e0268 */
[----:B------:R-:W-:-:S02]  /*0bd0*/  SHF.R.U32.HI R7, RZ, 0x1f, R126 ;  /* 0x0000001fff077819 */ /* 0x000fc4000001167e */
[C---:B------:R-:W-:Y:S01]  /*0be0*/  IADD3 R57, R3.reuse, 0x99, RZ ;  /* 0x0000009903397810 */ /* 0x040fe20007ffe0ff */
[----:B------:R-:W-:Y:S01]  /*0bf0*/  IMAD R39, R134, -0x1b3, R39 ;  /* 0xfffffe4d86277824 */ /* 0x000fe200078e0227 */
[----:B------:R-:W-:Y:S01]  /*0c00*/  SHF.R.U32.HI R61, RZ, 0x1f, R106 ;  /* 0x0000001fff3d7819 */ /* 0x000fe2000001166a */
[----:B------:R-:W-:Y:S01]  /*0c10*/  IMAD R35, R138, -0x1b3, R35 ;  /* 0xfffffe4d8a237824 */ /* 0x000fe200078e0223 */
        /* <DEDUP_REMOVED lines=9> */
[C---:B------:R-:W-:Y:S01]  /*0cb0*/  IADD3 R61, R3.reuse, 0xfb, RZ ;  /* 0x000000fb033d7810 */ /* 0x040fe20007ffe0ff */
[----:B------:R-:W-:Y:S01]  /*0cc0*/  IMAD.HI R87, R86, 0x4b542805, RZ ;  /* 0x4b54280556577827 */ /* 0x000fe200078e02ff */
[----:B------:R-:W-:Y:S02]  /*0cd0*/  IADD3 R90, R3, 0xaa, RZ ;  /* 0x000000aa035a7810 */ /* 0x000fe40007ffe0ff */
[----:B------:R-:W-:Y:S01]  /*0ce0*/  SHF.R.U32.HI R110, RZ, 0x1f, R85 ;  /* 0x0000001fff6e7819 */ /* 0x000fe20000011655 */
[----:B------:R-:W-:Y:S01]  /*0cf0*/  IMAD.HI R74, R61, 0x4b542805, RZ ;  /* 0x4b5428053d4a7827 */ /* 0x000fe200078e02ff */
[----:B------:R-:W-:-:S02]  /*0d00*/  IADD3 R103, R3, 0x1, RZ ;  /* 0x0000000103677810 */ /* 0x000fc40007ffe0ff */
[----:B------:R-:W-:Y:S01]  /*0d10*/  LEA.HI.SX32 R130, R130, R7, 0x19 ;  /* 0x0000000782827211 */ /* 0x000fe200078fcaff */
[----:B------:R-:W-:Y:S01]  /*0d20*/  IMAD.HI R91, R90, 0x4b542805, RZ ;  /* 0x4b5428055a5b7827 */ /* 0x000fe200078e02ff */
[----:B------:R-:W-:Y:S02]  /*0d30*/  LEA.HI.SX32 R85, R85, R110, 0x19 ;  /* 0x0000006e55557211 */ /* 0x000fe400078fcaff */
[----:B------:R-:W-:Y:S01]  /*0d40*/  SHF.R.U32.HI R7, RZ, 0x1f, R122 ;  /* 0x0000001fff077819 */ /* 0x000fe2000001167a */
[----:B------:R-:W-:Y:S01]  /*0d50*/  IMAD.HI R26, R103, -0x72c234f7, R102 ;  /* 0x8d3dcb09671a7827 */ /* 0x000fe200078e0266 */
        /* <DEDUP_REMOVED lines=9> */
[----:B------:R-:W-:Y:S01]  /*0df0*/  IMAD.HI R5, R5, 0x38e38e39, RZ ;  /* 0x38e38e3905057827 */ /* 0x000fe200078e02ff */
[----:B------:R-:W-:Y:S02]  /*0e00*/  IADD3 R97, R3, 0x16, RZ ;  /* 0x0000001603617810 */ /* 0x000fe40007ffe0ff */
[----:B------:R-:W-:Y:S01]  /*0e10*/  MOV R96, RZ ;  /* 0x000000ff00607202 */ /* 0x000fe20000000f00 */
[----:B------:R-:W-:Y:S01]  /*0e20*/  IMAD.HI R42, R163, -0x72c234f7, R162 ;  /* 0x8d3dcb09a32a7827 */ /* 0x000fe200078e02a2 */
[----:B------:R-:W-:Y:S02]  /*0e30*/  IADD3 R99, R3, 0xc, RZ ;  /* 0x0000000c03637810 */ /* 0x000fe40007ffe0ff */
[----:B------:R-:W-:Y:S01]  /*0e40*/  MOV R98, RZ ;  /* 0x000000ff00627202 */ /* 0x000fe20000000f00 */
[----:B------:R-:W-:Y:S01]  /*0e50*/  IMAD.HI R162, R19, -0x72c234f7, R18 ;  /* 0x8d3dcb0913a27827 */ /* 0x000fe200078e0212 */
[----:B------:R-:W-:-:S02]  /*0e60*/  LEA.HI.SX32 R122, R122, R7, 0x19 ;  /* 0x000000077a7a7211 */ /* 0x000fc400078fcaff */
[----:B------:R-:W-:Y:S01]  /*0e70*/  LEA.HI.SX32 R104, R104, R71, 0x19 ;  /* 0x0000004768687211 */ /* 0x000fe200078fcaff */
[----:B------:R-:W-:Y:S01]  /*0e80*/  IMAD.HI R36, R97, -0x72c234f7, R96 ;  /* 0x8d3dcb0961247827 */ /* 0x000fe200078e0260 */
[----:B------:R-:W-:Y:S02]  /*0e90*/  LEA.HI.SX32 R2, R2, R73, 0x19 ;  /* 0x0000004902027211 */ /* 0x000fe400078fcaff */
[----:B------:R-:W-:Y:S01]  /*0ea0*/  LEA.HI.SX32 R87, R87, R110, 0x19 ;  /* 0x0000006e57577211 */ /* 0x000fe200078fcaff */
[----:B------:R-:W-:Y:S01]  /*0eb0*/  IMAD.HI R18, R99, -0x72c234f7, R98 ;  /* 0x8d3dcb0963127827 */ /* 0x000fe200078e0262 */
[----:B------:R-:W-:Y:S02]  /*0ec0*/  SHF.R.U32.HI R7, RZ, 0x1f, R74 ;  /* 0x0000001fff077819 */ /* 0x000fe4000001164a */
[C---:B------:R-:W-:Y:S01]  /*0ed0*/  IADD3 R71, R3.reuse, 0x8b, RZ ;  /* 0x0000008b03477810 */ /* 0x040fe20007ffe0ff */
[----:B------:R-:W-:Y:S01]  /*0ee0*/  IMAD R67, R2, -0x1b3, R67 ;  /* 0xfffffe4d02437824 */ /* 0x000fe200078e0243 */
[----:B------:R-:W-:Y:S01]  /*0ef0*/  IADD3 R73, R3, 0x132, RZ ;  /* 0x0000013203497810 */ /* 0x000fe20007ffe0ff */
[----:B------:R-:W-:Y:S01]  /*0f00*/  IMAD R59, R104, -0x1b3, R59 ;  /* 0xfffffe4d683b7824 */ /* 0x000fe200078e023b */
[----:B------:R-:W-:Y:S01]  /*0f10*/  SHF.R.U32.HI R114, RZ, 0x1f, R91 ;  /* 0x0000001fff727819 */ /* 0x000fe2000001165b */
[----:B------:R-:W-:Y:S01]  /*0f20*/  IMAD.HI R96, R71, 0x4b542805, RZ ;  /* 0x4b54280547607827 */ /* 0x000fe200078e02ff */
[----:B------:R-:W-:-:S02]  /*0f30*/  IADD3 R110, R3, 0x7f, RZ ;  /* 0x0000007f036e7810 */ /* 0x000fc40007ffe0ff */
[----:B------:R-:W-:Y:S01]  /*0f40*/  LEA.HI.SX32 R74, R74, R7, 0x19 ;  /* 0x000000074a4a7211 */ /* 0x000fe200078fcaff */
[----:B------:R-:W-:Y:S01]  /*0f50*/  IMAD.HI R98, R73, 0x4b542805, RZ ;  /* 0x4b54280549627827 */ /* 0x000fe200078e02ff */
[----:B------:R-:W-:Y:S02]  /*0f60*/  LEA.HI.SX32 R91, R91, R114, 0x19 ;  /* 0x000000725b5b7211 */ /* 0x000fe400078fcaff */
[----:B------:R-:W-:Y:S01]  /*0f70*/  SHF.R.U32.HI R7, RZ, 0x1f, R102 ;  /* 0x0000001fff077819 */ /* 0x000fe20000011666 */
[----:B------:R-:W-:Y:S01]  /*0f80*/  IMAD.HI R111, R110, 0x4b542805, RZ ;  /* 0x4b5428056e6f7827 */ /* 0x000fe200078e02ff */
[C---:B------:R-:W-:Y:S02]  /*0f90*/  IADD3 R114, R3.reuse, 0x5b, RZ ;  /* 0x0000005b03727810 */ /* 0x040fe40007ffe0ff */
[C---:B------:R-:W-:Y:S01]  /*0fa0*/  IADD3 R63, R3.reuse, 0x30, RZ ;  /* 0x00000030033f7810 */ /* 0x040fe20007ffe0ff */
[----:B------:R-:W-:Y:S01]  /*0fb0*/  IMAD R61, R74, -0x1b3, R61 ;  /* 0xfffffe4d4a3d7824 */ /* 0x000fe200078e023d */
[----:B------:R-:W-:Y:S01]  /*0fc0*/  LEA.HI.SX32 R102, R102, R7, 0x19 ;  /* 0x0000000766667211 */ /* 0x000fe200078fcaff */
[----:B------:R-:W-:Y:S01]  /*0fd0*/  IMAD.HI R115, R114, 0x4b542805, RZ ;  /* 0x4b54280572737827 */ /* 0x000fe200078e02ff */
[----:B------:R-:W-:-:S02]  /*0fe0*/  IADD3 R101, R3, 0xf, RZ ;  /* 0x0000000f03657810 */ /* 0x000fc40007ffe0ff */
[----:B------:R-:W-:Y:S01]  /*0ff0*/  SHF.R.U32.HI R77, RZ, 0x1f, R96 ;  /* 0x0000001fff4d7819 */ /* 0x000fe20000011660 */
[----:B------:R-:W-:Y:S01]  /*1000*/  IMAD.HI R72, R63, 0x4b542805, RZ ;  /* 0x4b5428053f487827 */ /* 0x000fe200078e02ff */
[----:B------:R-:W-:Y:S02]  /*1010*/  SHF.R.U32.HI R7, RZ, 0x1f, R98 ;  /* 0x0000001fff077819 */ /* 0x000fe40000011662 */
[----:B------:R-:W-:Y:S01]  /*1020*/  IADD3 R76, R3, 0x14f, RZ ;  /* 0x0000014f034c7810 */ /* 0x000fe20007ffe0ff */
[----:B------:R-:W-:Y:S01]  /*1030*/  IMAD.HI R32, R101, -0x72c234f7, R100 ;  /* 0x8d3dcb0965207827 */ /* 0x000fe200078e0264 */
[----:B------:R-:W-:Y:S02]  /*1040*/  SHF.R.U32.HI R6, RZ, 0x1f, R111 ;  /* 0x0000001fff067819 */ /* 0x000fe4000001166f */
[----:B------:R-:W-:Y:S01]  /*1050*/  IADD3 R120, R3, 0x29, RZ ;  /* 0x0000002903787810 */ /* 0x000fe20007ffe0ff */
[----:B------:R-:W-:Y:S01]  /*1060*/  IMAD.HI R100, R193, 0x38e38e39, RZ ;  /* 0x38e38e39c1647827 */ /* 0x000fe200078e02ff */
[----:B------:R-:W-:-:S02]  /*1070*/  LEA.HI.SX32 R96, R96, R77, 0x19 ;  /* 0x0000004d60607211 */ /* 0x000fc400078fcaff */
[----:B------:R-:W-:Y:S01]  /*1080*/  LEA.HI.SX32 R98, R98, R7, 0x19 ;  /* 0x0000000762627211 */ /* 0x000fe200078fcaff */
[----:B------:R-:W-:Y:S01]  /*1090*/  IMAD.HI R77, R76, 0x4b542805, RZ ;  /* 0x4b5428054c4d7827 */ /* 0x000fe200078e02ff */
[----:B------:R-:W-:Y:S02]  /*10a0*/  LEA.HI.SX32 R111, R111, R6, 0x19 ;  /* 0x000000066f6f7211 */ /* 0x000fe400078fcaff */
[----:B------:R-:W-:Y:S01]  /*10b0*/  IADD3 R7, R3, 0x1b2e, RZ ;  /* 0x00001b2e03077810 */ /* 0x000fe20007ffe0ff */
[----:B------:R-:W-:Y:S01]  /*10c0*/  IMAD.HI R121, R120, 0x4b542805, RZ ;  /* 0x4b54280578797827 */ /* 0x000fe200078e02ff */
[----:B------:R-:W-:Y:S02]  /*10d0*/  SHF.R.U32.HI R6, RZ, 0x1f, R115 ;  /* 0x0000001fff067819 */ /* 0x000fe40000011673 */
[----:B------:R-:W-:Y:S01]  /*10e0*/  SHF.R.U32.HI R69, RZ, 0x1f, R72 ;  /* 0x0000001fff457819 */ /* 0x000fe20000011648 */
[----:B------:R-:W-:Y:S01]  /*10f0*/  IMAD.HI R7, R7, 0x4b542805, RZ ;  /* 0x4b54280507077827 */ /* 0x000fe200078e02ff */
[----:B------:R-:W-:-:S02]  /*1100*/  IADD3 R75, R3, 0x67, RZ ;  /* 0x00000067034b7810 */ /* 0x000fc40007ffe0ff */
[----:B------:R-:W-:Y:S01]  /*1110*/  LEA.HI.SX32 R115, R115, R6, 0x19 ;  /* 0x0000000673737211 */ /* 0x000fe200078fcaff */
[----:B------:R-:W-:Y:S01]  /*1120*/  IMAD R71, R96, -0x1b3, R71 ;  /* 0xfffffe4d60477824 */ /* 0x000fe200078e0247 */
[----:B------:R-:W-:Y:S01]  /*1130*/  LEA.HI.SX32 R72, R72, R69, 0x19 ;  /* 0x0000004548487211 */ /* 0x000fe200078fcaff */
[----:B------:R-:W-:Y:S01]  /*1140*/  IMAD.HI R94, R75, 0x4b542805, RZ ;  /* 0x4b5428054b5e7827 */ /* 0x000fe200078e02ff */
[----:B------:R-:W-:Y:S02]  /*1150*/  SHF.R.U32.HI R64, RZ, 0x1f, R77 ;  /* 0x0000001fff407819 */ /* 0x000fe4000001164d */
[----:B------:R-:W-:Y:S01]  /*1160*/  SHF.R.U32.HI R6, RZ, 0x1f, R121 ;  /* 0x0000001fff067819 */ /* 0x000fe20000011679 */
[----:B------:R-:W-:Y:S01]  /*1170*/  IMAD R63, R72, -0x1b3, R63 ;  /* 0xfffffe4d483f7824 */ /* 0x000fe200078e023f */
[C---:B------:R-:W-:Y:S01]  /*1180*/  IADD3 R16, R3.reuse, 0x24c, RZ ;  /* 0x0000024c03107810 */ /* 0x040fe20007ffe0ff */
[----:B------:R-:W-:Y:S01]  /*1190*/  IMAD R73, R98, -0x1b3, R73 ;  /* 0xfffffe4d62497824 */ /* 0x000fe200078e0249 */
[----:B------:R-:W-:Y:S01]  /*11a0*/  SHF.R.U32.HI R69, RZ, 0x1f, R100 ;  /* 0x0000001fff457819 */ /* 0x000fe20000011664 */
[----:B------:R-:W-:Y:S01]  /*11b0*/  IMAD R47, R126, -0x1b3, R47 ;  /* 0xfffffe4d7e2f7824 */ /* 0x000fe200078e022f */
[C---:B------:R-:W-:Y:S01]  /*11c0*/  IADD3 R54, R3.reuse, 0x372, RZ ;  /* 0x0000037203367810 */ /* 0x040fe20007ffe0ff */
[----:B------:R-:W-:Y:S01]  /*11d0*/  IMAD R49, R130, -0x1b3, R49 ;  /* 0xfffffe4d82317824 */ /* 0x000fe200078e0231 */
[----:B------:R-:W-:Y:S01]  /*11e0*/  IADD3 R74, R3, 0x34, RZ ;  /* 0x00000034034a7810 */ /* 0x000fe20007ffe0ff */
[----:B------:R-:W-:Y:S01]  /*11f0*/  IMAD R37, R108, -0x1b3, R37 ;  /* 0xfffffe4d6c257824 */ /* 0x000fe200078e0225 */
[----:B------:R-:W-:Y:S01]  /*1200*/  LEA.HI.SX32 R77, R77, R64, 0x19 ;  /* 0x000000404d4d7211 */ /* 0x000fe200078fcaff */
[----:B------:R-:W-:Y:S01]  /*1210*/  IMAD.HI R10, R54, 0x38e38e39, RZ ;  /* 0x38e38e39360a7827 */ /* 0x000fe200078e02ff */
[----:B------:R-:W-:-:S02]  /*1220*/  LEA.HI.SX32 R121, R121, R6, 0x19 ;  /* 0x0000000679797211 */ /* 0x000fc400078fcaff */
[----:B------:R-:W-:Y:S01]  /*1230*/  LEA.HI.SX32 R100, R100, R69, 0x1b ;  /* 0x0000004564647211 */ /* 0x000fe200078fdaff */
[----:B------:R-:W-:Y:S01]  /*1240*/  IMAD.HI R6, R16, 0x38e38e39, RZ ;  /* 0x38e38e3910067827 */ /* 0x000fe200078e02ff */
[----:B------:R-:W-:Y:S02]  /*1250*/  SHF.R.U32.HI R64, RZ, 0x1f, R7 ;  /* 0x0000001fff407819 */ /* 0x000fe40000011607 */
[----:B------:R-:W-:Y:S01]  /*1260*/  SHF.R.U32.HI R69, RZ, 0x1f, R94 ;  /* 0x0000001fff457819 */ /* 0x000fe2000001165e */
[----:B------:R-:W-:Y:S01]  /*1270*/  IMAD.HI R197, R74, 0x38e38e39, RZ ;  /* 0x38e38e394ac57827 */ /* 0x000fe200078e02ff */
[----:B------:R-:W-:Y:S02]  /*1280*/  LEA.HI.SX32 R64, R7, R64, 0x19 ;  /* 0x0000004007407211 */ /* 0x000fe400078fcaff */
[----:B------:R-:W-:Y:S01]  /*1290*/  LEA.HI.SX32 R94, R94, R69, 0x19 ;  /* 0x000000455e5e7211 */ /* 0x000fe200078fcaff */
[----:B------:R-:W-:Y:S01]  /*12a0*/  IMAD.HI R16, R16, 0x4b542805, RZ ;  /* 0x4b54280510107827 */ /* 0x000fe200078e02ff */
[----:B------:R-:W-:-:S02]  /*12b0*/  SHF.R.U32.HI R7, RZ, 0x1f, R6 ;  /* 0x0000001fff077819 */ /* 0x000fc40000011606 */
[----:B------:R-:W-:Y:S01]  /*12c0*/  SHF.R.U32.HI R69, RZ, 0x1f, R10 ;  /* 0x0000001fff457819 */ /* 0x000fe2000001160a */
[----:B------:R-:W-:Y:S01]  /*12d0*/  IMAD R57, R122, -0x1b3, R57 ;  /* 0xfffffe4d7a397824 */ /* 0x000fe200078e0239 */
[----:B------:R-:W-:Y:S01]  /*12e0*/  IADD3 R30, R3, 0x436, RZ ;  /* 0x00000436031e7810 */ /* 0x000fe20007ffe0ff */
[----:B------:R-:W-:Y:S01]  /*12f0*/  IMAD R77, R77, -0x1b3, R76 ;  /* 0xfffffe4d4d4d7824 */ /* 0x000fe200078e024c */
[----:B------:R-:W-:Y:S01]  /*1300*/  SHF.R.U32.HI R2, RZ, 0x1f, R197 ;  /* 0x0000001fff027819 */ /* 0x000fe200000116c5 */
[----:B------:R-:W-:Y:S01]  /*1310*/  IMAD R85, R85, -0x1b3, R84 ;  /* 0xfffffe4d55557824 */ /* 0x000fe200078e0254 */
[----:B------:R-:W-:Y:S01]  /*1320*/  LEA.HI.SX32 R6, R6, R7, 0x1b ;  /* 0x0000000706067211 */ /* 0x000fe200078fdaff */
[----:B------:R-:W-:Y:S01]  /*1330*/  IMAD.HI R95, R30, 0x38e38e39, RZ ;  /* 0x38e38e391e5f7827 */ /* 0x000fe200078e02ff */
[----:B------:R-:W-:Y:S02]  /*1340*/  LEA.HI.SX32 R7, R10, R69, 0x1b ;  /* 0x000000450a077211 */ /* 0x000fe400078fdaff */
[C---:B------:R-:W-:Y:S01]  /*1350*/  IADD3 R195, R3.reuse, 0x3a, RZ ;  /* 0x0000003a03c37810 */ /* 0x040fe20007ffe0ff */
[----:B------:R-:W-:Y:S01]  /*1360*/  IMAD.HI R30, R30, 0x4b542805, RZ ;  /* 0x4b5428051e1e7827 */ /* 0x000fe200078e02ff */
[----:B------:R-:W-:-:S02]  /*1370*/  IADD3 R10, R3, 0x74, RZ ;  /* 0x00000074030a7810 */ /* 0x000fc40007ffe0ff */
[----:B------:R-:W-:Y:S01]  /*1380*/  LEA.HI.SX32 R197, R197, R2, 0x1b ;  /* 0x00000002c5c57211 */ /* 0x000fe200078fdaff */
[----:B------:R-:W-:Y:S01]  /*1390*/  IMAD.HI R72, R195, 0x38e38e39, RZ ;  /* 0x38e38e39c3487827 */ /* 0x000fe200078e02ff */
[----:B------:R-:W-:Y:S02]  /*13a0*/  IADD3 R134, R3, 0x1a0, RZ ;  /* 0x000001a003867810 */ /* 0x000fe40007ffe0ff */
[----:B------:R-:W-:Y:S01]  /*13b0*/  SHF.R.U32.HI R104, RZ, 0x1f, R95 ;  /* 0x0000001fff687819 */ /* 0x000fe2000001165f */
[----:B------:R-:W-:Y:S01]  /*13c0*/  IMAD.HI R191, R10, 0x38e38e39, RZ ;  /* 0x38e38e390abf7827 */ /* 0x000fe200078e02ff */
[----:B------:R-:W-:Y:S02]  /*13d0*/  SHF.R.U32.HI R69, RZ, 0x1f, R72 ;  /* 0x0000001fff457819 */ /* 0x000fe40000011648 */
[----:B------:R-:W-:Y:S01]  /*13e0*/  LEA.HI.SX32 R95, R95, R104, 0x1b ;  /* 0x000000685f5f7211 */ /* 0x000fe200078fdaff */
[----:B------:R-:W-:Y:S01]  /*13f0*/  IMAD R197, R197, -0x90, R74 ;  /* 0xffffff70c5c57824 */ /* 0x000fe200078e024a */
[----:B------:R-:W-:Y:S01]  /*1400*/  SHF.R.U32.HI R104, RZ, 0x1f, R191 ;  /* 0x0000001fff687819 */ /* 0x000fe200000116bf */
[----:B------:R-:W-:Y:S01]  /*1410*/  IMAD.HI R74, R134, 0x4b542805, RZ ;  /* 0x4b542805864a7827 */ /* 0x000fe200078e02ff */
[----:B------:R-:W-:-:S02]  /*1420*/  IADD3 R142, R3, 0x1ac, RZ ;  /* 0x000001ac038e7810 */ /* 0x000fc40007ffe0ff */
[----:B------:R-:W-:Y:S01]  /*1430*/  LEA.HI.SX32 R72, R72, R69, 0x1b ;  /* 0x0000004548487211 */ /* 0x000fe200078fdaff */
[--C-:B------:R-:W-:Y:S01]  /*1440*/  IMAD R69, R102, -0x1b3, R193.reuse ;  /* 0xfffffe4d66457824 */ /* 0x100fe200078e02c1 */
[----:B------:R-:W-:Y:S01]  /*1450*/  SHF.R.U32.HI R135, RZ, 0x1f, R74 ;  /* 0x0000001fff877819 */ /* 0x000fe2000001164a */
[----:B------:R-:W-:Y:S01]  /*1460*/  IMAD R193, R100, -0x90, R193 ;  /* 0xffffff7064c17824 */ /* 0x000fe200078e02c1 */
[----:B------:R-:W-:Y:S01]  /*1470*/  LEA.HI.SX32 R191, R191, R104, 0x1b ;  /* 0x00000068bfbf7211 */ /* 0x000fe200078fdaff */
[----:B------:R-:W-:Y:S01]  /*1480*/  IMAD R195, R72, -0x90, R195 ;  /* 0xffffff7048c37824 */ /* 0x000fe200078e02c3 */
[C---:B------:R-:W-:Y:S01]  /*1490*/  IADD3 R140, R3.reuse, 0x86, RZ ;  /* 0x00000086038c7810 */ /* 0x040fe20007ffe0ff */
[----:B------:R-:W-:Y:S01]  /*14a0*/  IMAD R43, R136, -0x1b3, R43 ;  /* 0xfffffe4d882b7824 */ /* 0x000fe200078e022b */
[----:B------:R-:W-:Y:S01]  /*14b0*/  IADD3 R138, R3, 0x175, RZ ;  /* 0x00000175038a7810 */ /* 0x000fe20007ffe0ff */
[----:B------:R-:W-:Y:S01]  /*14c0*/  IMAD R191, R191, -0x90, R10 ;  /* 0xffffff70bfbf7824 */ /* 0x000fe200078e020a */
[----:B------:R-:W-:Y:S01]  /*14d0*/  LEA.HI.SX32 R135, R74, R135, 0x19 ;  /* 0x000000874a877211 */ /* 0x000fe200078fcaff */
[----:B------:R-:W-:Y:S01]  /*14e0*/  IMAD.HI R74, R142, 0x4b542805, RZ ;  /* 0x4b5428058e4a7827 */ /* 0x000fe200078e02ff */
[----:B------:R-:W-:-:S02]  /*14f0*/  IADD3 R148, R3, 0x92, RZ ;  /* 0x0000009203947810 */ /* 0x000fc40007ffe0ff */
[C---:B------:R-:W-:Y:S01]  /*1500*/  IADD3 R146, R3.reuse, 0x181, RZ ;  /* 0x0000018103927810 */ /* 0x040fe20007ffe0ff */
[----:B------:R-:W-:Y:S01]  /*1510*/  IMAD.HI R72, R140, 0x4b542805, RZ ;  /* 0x4b5428058c487827 */ /* 0x000fe200078e02ff */
[----:B------:R-:W-:Y:S02]  /*1520*/  SHF.R.U32.HI R143, RZ, 0x1f, R74 ;  /* 0x0000001fff8f7819 */ /* 0x000fe4000001164a */
[----:B------:R-:W-:Y:S01]  /*1530*/  IADD3 R144, R3, 0xbd, RZ ;  /* 0x000000bd03907810 */ /* 0x000fe20007ffe0ff */
[----:B------:R-:W-:Y:S01]  /*1540*/  IMAD.HI R10, R138, 0x4b542805, RZ ;  /* 0x4b5428058a0a7827 */ /* 0x000fe200078e02ff */
[----:B------:R-:W-:Y:S02]  /*1550*/  SHF.R.U32.HI R141, RZ, 0x1f, R72 ;  /* 0x0000001fff8d7819 */ /* 0x000fe40000011648 */
[----:B------:R-:W-:Y:S01]  /*1560*/  LEA.HI.SX32 R143, R74, R143, 0x19 ;  /* 0x0000008f4a8f7211 */ /* 0x000fe200078fcaff */
[----:B------:R-:W-:Y:S01]  /*1570*/  IMAD.HI R74, R148, 0x4b542805, RZ ;  /* 0x4b542805944a7827 */ /* 0x000fe200078e02ff */
[----:B------:R-:W-:-:S02]  /*1580*/  SHF.R.U32.HI R139, RZ, 0x1f, R10 ;  /* 0x0000001fff8b7819 */ /* 0x000fc4000001160a */
[----:B------:R-:W-:Y:S01]  /*1590*/  LEA.HI.SX32 R141, R72, R141, 0x19 ;  /* 0x0000008d488d7211 */ /* 0x000fe200078fcaff */
[----:B------:R-:W-:Y:S01]  /*15a0*/  IMAD.HI R72, R146, 0x4b542805, RZ ;  /* 0x4b54280592487827 */ /* 0x000fe200078e02ff */
[----:B------:R-:W-:Y:S02]  /*15b0*/  LEA.HI.SX32 R139, R10, R139, 0x19 ;  /* 0x0000008b0a8b7211 */ /* 0x000fe400078fcaff */
[----:B------:R-:W-:Y:S01]  /*15c0*/  SHF.R.U32.HI R149, RZ, 0x1f, R74 ;  /* 0x0000001fff957819 */ /* 0x000fe2000001164a */
[----:B------:R-:W-:Y:S01]  /*15d0*/  IMAD.HI R10, R144, 0x4b542805, RZ ;  /* 0x4b542805900a7827 */ /* 0x000fe200078e02ff */
[----:B------:R-:W-:Y:S02]  /*15e0*/  IADD3 R152, R3, 0x18d, RZ ;  /* 0x0000018d03987810 */ /* 0x000fe40007ffe0ff */
[----:B------:R-:W-:Y:S01]  /*15f0*/  SHF.R.U32.HI R147, RZ, 0x1f, R72 ;  /* 0x0000001fff937819 */ /* 0x000fe20000011648 */
[----:B------:R-:W-:Y:S01]  /*1600*/  IMAD R75, R94, -0x1b3, R75 ;  /* 0xfffffe4d5e4b7824 */ /* 0x000fe200078e024b */
[----:B------:R-:W-:Y:S01]  /*1610*/  SHF.R.U32.HI R145, RZ, 0x1f, R10 ;  /* 0x0000001fff917819 */ /* 0x000fe2000001160a */
[----:B------:R-:W-:Y:S01]  /*1620*/  IMAD R79, R79, -0x1b3, R78 ;  /* 0xfffffe4d4f4f7824 */ /* 0x000fe200078e024e */
[----:B------:R-:W-:Y:S01]  /*1630*/  LEA.HI.SX32 R149, R74, R149, 0x19 ;  /* 0x000000954a957211 */ /* 0x000fe200078fcaff */
[----:B------:R-:W-:Y:S01]  /*1640*/  IMAD.HI R74, R152, 0x4b542805, RZ ;  /* 0x4b542805984a7827 */ /* 0x000fe200078e02ff */
[----:B------:R-:W-:-:S02]  /*1650*/  LEA.HI.SX32 R147, R72, R147, 0x19 ;  /* 0x0000009348937211 */ /* 0x000fc400078fcaff */
[----:B------:R-:W-:Y:S01]  /*1660*/  LEA.HI.SX32 R145, R10, R145, 0x19 ;  /* 0x000000910a917211 */ /* 0x000fe200078fcaff */
[----:B------:R-:W-:Y:S01]  /*1670*/  IMAD R53, R106, -0x1b3, R53 ;  /* 0xfffffe4d6a357824 */ /* 0x000fe200078e0235 */
[C---:B------:R-:W-:Y:S01]  /*1680*/  IADD3 R72, R3.reuse, 0x14ac, RZ ;  /* 0x000014ac03487810 */ /* 0x040fe20007ffe0ff */
[----:B------:R-:W-:Y:S01]  /*1690*/  IMAD R45, R124, -0x1b3, R45 ;  /* 0xfffffe4d7c2d7824 */ /* 0x000fe200078e022d */
[C---:B------:R-:W-:Y:S01]  /*16a0*/  IADD3 R10, R3.reuse, 0x156, RZ ;  /* 0x00000156030a7810 */ /* 0x040fe20007ffe0ff */
[----:B------:R-:W-:Y:S01]  /*16b0*/  IMAD R51, R128, -0x1b3, R51 ;  /* 0xfffffe4d80337824 */ /* 0x000fe200078e0233 */
[----:B------:R-:W-:Y:S01]  /*16c0*/  SHF.R.U32.HI R153, RZ, 0x1f, R74 ;  /* 0x0000001fff997819 */ /* 0x000fe2000001164a */
[----:B------:R-:W-:Y:S01]  /*16d0*/  IMAD.HI R181, R72, 0x4b542805, RZ ;  /* 0x4b54280548b57827 */ /* 0x000fe200078e02ff */
[C---:B------:R-:W-:Y:S02]  /*16e0*/  IADD3 R159, R3.reuse, 0xa, RZ ;  /* 0x0000000a039f7810 */ /* 0x040fe40007ffe0ff */
[----:B------:R-:W-:Y:S01]  /*16f0*/  MOV R158, RZ ;  /* 0x000000ff009e7202 */ /* 0x000fe20000000f00 */
[----:B------:R-:W-:Y:S01]  /*1700*/  IMAD.HI R72, R10, 0x4b542805, RZ ;  /* 0x4b5428050a487827 */ /* 0x000fe200078e02ff */
[----:B------:R-:W-:-:S02]  /*1710*/  IADD3 R155, R3, 0x9, RZ ;  /* 0x00000009039b7810 */ /* 0x000fc40007ffe0ff */
[----:B------:R-:W-:Y:S01]  /*1720*/  LEA.HI.SX32 R209, R74, R153, 0x19 ;  /* 0x000000994ad17211 */ /* 0x000fe200078fcaff */
[----:B------:R-:W-:Y:S01]  /*1730*/  IMAD.HI R48, R159, -0x72c234f7, R158 ;  /* 0x8d3dcb099f307827 */ /* 0x000fe200078e029e */
[----:B------:R-:W-:Y:S02]  /*1740*/  SHF.R.U32.HI R153, RZ, 0x1f, R70 ;  /* 0x0000001fff997819 */ /* 0x000fe40000011646 */
[----:B------:R-:W-:Y:S01]  /*1750*/  IADD3 R82, R3, 0xed, RZ ;  /* 0x000000ed03527810 */ /* 0x000fe20007ffe0ff */
[----:B------:R-:W-:Y:S01]  /*1760*/  IMAD.HI R158, R151, -0x6db6db6d, R150 ;  /* 0x92492493979e7827 */ /* 0x000fe200078e0296 */
[----:B------:R-:W-:Y:S02]  /*1770*/  SHF.R.U32.HI R151, RZ, 0x1f, R72 ;  /* 0x0000001fff977819 */ /* 0x000fe40000011648 */
[----:B------:R-:W-:Y:S01]  /*1780*/  LEA.HI.SX32 R201, R70, R153, 0x1c ;  /* 0x0000009946c97211 */ /* 0x000fe200078fe2ff */
[----:B------:R-:W-:Y:S01]  /*1790*/  IMAD.HI R66, R155, -0x72c234f7, R154 ;  /* 0x8d3dcb099b427827 */ /* 0x000fe200078e029a */
[----:B------:R-:W-:-:S02]  /*17a0*/  SHF.R.U32.HI R153, RZ, 0x1f, R68 ;  /* 0x0000001fff997819 */ /* 0x000fc40000011644 */
[----:B------:R-:W-:Y:S01]  /*17b0*/  LEA.HI.SX32 R207, R72, R151, 0x19 ;  /* 0x0000009748cf7211 */ /* 0x000fe200078fcaff */
[----:B------:R-:W-:Y:S01]  /*17c0*/  IMAD.HI R83, R82, 0x4b542805, RZ ;  /* 0x4b54280552537827 */ /* 0x000fe200078e02ff */
[----:B------:R-:W-:Y:S01]  /*17d0*/  SHF.R.U32.HI R151, RZ, 0x1f, R66 ;  /* 0x0000001fff977819 */ /* 0x000fe20000011642 */
[----:B------:R-:W-:Y:S01]  /*17e0*/  HFMA2.MMA R72, -RZ, RZ, 0, 0 ;  /* 0x00000000ff487435 */ /* 0x000fe200000001ff */
[----:B------:R-:W-:Y:S01]  /*17f0*/  LEA.HI.SX32 R205, R68, R153, 0x1c ;  /* 0x0000009944cd7211 */ /* 0x000fe200078fe2ff */
[----:B------:R-:W-:Y:S01]  /*1800*/  IMAD R9, R201, -0x1d, R9 ;  /* 0xffffffe3c9097824 */ /* 0x000fe200078e0209 */
[----:B------:R-:W-:Y:S01]  /*1810*/  IADD3 R68, R3, 0x1570, RZ ;  /* 0x0000157003447810 */ /* 0x000fe20007ffe0ff */
[----:B------:R-:W-:Y:S01]  /*1820*/  IMAD R153, R209, -0x1b3, R152 ;  /* 0xfffffe4dd1997824 */ /* 0x000fe200078e0298 */
[----:B------:R-:W-:Y:S01]  /*1830*/  LEA.HI.SX32 R154, R66, R151, 0x1c ;  /* 0x00000097429a7211 */ /* 0x000fe200078fe2ff */
[----:B------:R-:W-:Y:S01]  /*1840*/  IMAD R81, R81, -0x1b3, R80 ;  /* 0xfffffe4d51517824 */ /* 0x000fe200078e0250 */
[----:B------:R-:W-:Y:S01]  /*1850*/  SHF.R.U32.HI R151, RZ, 0x1f, R8 ;  /* 0x0000001fff977819 */ /* 0x000fe20000011608 */
[----:B------:R-:W-:Y:S01]  /*1860*/  IMAD.HI R186, R68, 0x4b542805, RZ ;  /* 0x4b54280544ba7827 */ /* 0x000fe200078e02ff */
[C---:B------:R-:W-:Y:S01]  /*1870*/  IADD3 R196, R3.reuse, 0x1ea, RZ ;  /* 0x000001ea03c47810 */ /* 0x040fe20007ffe0ff */
[----:B------:R-:W-:Y:S01]  /*1880*/  HFMA2.MMA R152, -RZ, RZ, 0, 0 ;  /* 0x00000000ff987435 */ /* 0x000fe200000001ff */
[----:B------:R-:W-:Y:S01]  /*1890*/  LEA.HI.SX32 R203, R8, R151, 0x1c ;  /* 0x0000009708cb7211 */ /* 0x000fe200078fe2ff */
[----:B------:R-:W-:Y:S01]  /*18a0*/  IMAD R8, R154, -0x1d, R155 ;  /* 0xffffffe39a087824 */ /* 0x000fe200078e029b */
[----:B------:R-:W-:Y:S01]  /*18b0*/  IADD3 R68, R3, 0xd04, RZ ;  /* 0x00000d0403447810 */ /* 0x000fe20007ffe0ff */
[----:B------:R-:W-:Y:S01]  /*18c0*/  IMAD R155, R199, -0x1b3, R179 ;  /* 0xfffffe4dc79b7824 */ /* 0x000fe200078e02b3 */
[----:B------:R-:W-:Y:S01]  /*18d0*/  SHF.R.U32.HI R199, RZ, 0x1f, R186 ;  /* 0x0000001fffc77819 */ /* 0x000fe200000116ba */
[----:B------:R-:W-:Y:S01]  /*18e0*/  IMAD.HI R188, R196, 0x4b542805, RZ ;  /* 0x4b542805c4bc7827 */ /* 0x000fe200078e02ff */
[----:B------:R-:W-:-:S02]  /*18f0*/  SHF.R.U32.HI R88, RZ, 0x1f, R83 ;  /* 0x0000001fff587819 */ /* 0x000fc40000011653 */
[----:B------:R-:W-:Y:S01]  /*1900*/  IADD3 R70, R3, 0x181e, RZ ;  /* 0x0000181e03467810 */ /* 0x000fe20007ffe0ff */
[----:B------:R-:W-:Y:S01]  /*1910*/  IMAD.HI R68, R68, 0x4b542805, RZ ;  /* 0x4b54280544447827 */ /* 0x000fe200078e02ff */
[----:B------:R-:W-:Y:S02]  /*1920*/  LEA.HI.SX32 R186, R186, R199, 0x19 ;  /* 0x000000c7baba7211 */ /* 0x000fe400078fcaff */
[----:B------:R-:W-:Y:S01]  /*1930*/  SHF.R.U32.HI R199, RZ, 0x1f, R188 ;  /* 0x0000001fffc77819 */ /* 0x000fe200000116bc */
[----:B------:R-:W-:Y:S01]  /*1940*/  IMAD.HI R70, R70, 0x4b542805, RZ ;  /* 0x4b54280546467827 */ /* 0x000fe200078e02ff */
[----:B------:R-:W-:Y:S02]  /*1950*/  LEA.HI.SX32 R83, R83, R88, 0x19 ;  /* 0x0000005853537211 */ /* 0x000fe400078fcaff */
[----:B------:R-:W-:Y:S01]  /*1960*/  IADD3 R88, R3, 0xd5, RZ ;  /* 0x000000d503587810 */ /* 0x000fe20007ffe0ff */
[----:B------:R-:W-:Y:S01]  /*1970*/  IMAD R151, R207, -0x1b3, R10 ;  /* 0xfffffe4dcf977824 */ /* 0x000fe200078e020a */
[----:B------:R-:W-:Y:S01]  /*1980*/  SHF.R.U32.HI R201, RZ, 0x1f, R68 ;  /* 0x0000001fffc97819 */ /* 0x000fe20000011644 */
[----:B------:R-:W-:Y:S01]  /*1990*/  IMAD R179, R203, -0x1d, R179 ;  /* 0xffffffe3cbb37824 */ /* 0x000fe200078e02b3 */
[----:B------:R-:W-:Y:S01]  /*19a0*/  LEA.HI.SX32 R188, R188, R199, 0x19 ;  /* 0x000000c7bcbc7211 */ /* 0x000fe200078fcaff */
[----:B------:R-:W-:Y:S01]  /*19b0*/  IMAD.HI R89, R88, 0x4b542805, RZ ;  /* 0x4b54280558597827 */ /* 0x000fe200078e02ff */
[----:B------:R-:W-:-:S02]  /*19c0*/  SHF.R.U32.HI R199, RZ, 0x1f, R16 ;  /* 0x0000001fffc77819 */ /* 0x000fc40000011610 */
[----:B------:R-:W-:Y:S01]  /*19d0*/  LEA.HI.SX32 R190, R68, R201, 0x19 ;  /* 0x000000c944be7211 */ /* 0x000fe200078fcaff */
[----:B------:R-:W-:Y:S01]  /*19e0*/  IMAD R83, R83, -0x1b3, R82 ;  /* 0xfffffe4d53537824 */ /* 0x000fe200078e0252 */
[----:B------:R-:W-:Y:S01]  /*19f0*/  IADD3 R13, R3, 0x7, RZ ;  /* 0x00000007030d7810 */ /* 0x000fe20007ffe0ff */
[----:B------:R-:W-:Y:S01]  /*1a00*/  IMAD R115, R115, -0x1b3, R114 ;  /* 0xfffffe4d73737824 */ /* 0x000fe200078e0272 */
[----:B------:R-:W-:Y:S01]  /*1a10*/  IADD3 R10, R3, 0xa56, RZ ;  /* 0x00000a56030a7810 */ /* 0x000fe20007ffe0ff */
[----:B------:R-:W-:Y:S01]  /*1a20*/  IMAD R41, R132, -0x1b3, R41 ;  /* 0xfffffe4d84297824 */ /* 0x000fe200078e0229 */
[----:B------:R-:W-:Y:S01]  /*1a30*/  SHF.R.U32.HI R201, RZ, 0x1f, R70 ;  /* 0x0000001fffc97819 */ /* 0x000fe20000011646 */
[----:B------:R-:W-:Y:S01]  /*1a40*/  IMAD.HI R12, R13, -0x72c234f7, R12 ;  /* 0x8d3dcb090d0c7827 */ /* 0x000fe200078e020c */
[----:B------:R-:W-:Y:S01]  /*1a50*/  LEA.HI.SX32 R194, R16, R199, 0x19 ;  /* 0x000000c710c27211 */ /* 0x000fe200078fcaff */
[----:B------:R-:W-:Y:S01]  /*1a60*/  HFMA2.MMA R68, -RZ, RZ, 0, 0 ;  /* 0x00000000ff447435 */ /* 0x000fe200000001ff */
[----:B------:R-:W-:Y:S01]  /*1a70*/  SHF.R.U32.HI R199, RZ, 0x1f, R62 ;  /* 0x0000001fffc77819 */ /* 0x000fe2000001163e */
[----:B------:R-:W-:Y:S01]  /*1a80*/  IMAD.HI R66, R10, 0x4b542805, RZ ;  /* 0x4b5428050a427827 */ /* 0x000fe200078e02ff */
[----:B------:R-:W-:-:S02]  /*1a90*/  LEA.HI.SX32 R192, R70, R201, 0x19 ;  /* 0x000000c946c07211 */ /* 0x000fc400078fcaff */
[----:B------:R-:W-:Y:S01]  /*1aa0*/  IADD3 R92, R3, 0x14a, RZ ;  /* 0x0000014a035c7810 */ /* 0x000fe20007ffe0ff */
[----:B------:R-:W-:Y:S01]  /*1ab0*/  IMAD R10, R205, -0x1d, R177 ;  /* 0xffffffe3cd0a7824 */ /* 0x000fe200078e02b1 */
[----:B------:R-:W-:Y:S01]  /*1ac0*/  SHF.R.U32.HI R112, RZ, 0x1f, R89 ;  /* 0x0000001fff707819 */ /* 0x000fe20000011659 */
[----:B------:R-:W-:Y:S01]  /*1ad0*/  IMAD R111, R111, -0x1b3, R110 ;  /* 0xfffffe4d6f6f7824 */ /* 0x000fe200078e026e */
[----:B------:R-:W-:Y:S01]  /*1ae0*/  SHF.R.U32.HI R201, RZ, 0x1f, R60 ;  /* 0x0000001fffc97819 */ /* 0x000fe2000001163c */
[----:B------:R-:W-:Y:S01]  /*1af0*/  IMAD.HI R93, R92, 0x4b542805, RZ ;  /* 0x4b5428055c5d7827 */ /* 0x000fe200078e02ff */
[----:B------:R-:W-:Y:S01]  /*1b00*/  LEA.HI.SX32 R205, R62, R199, 0x1c ;  /* 0x000000c73ecd7211 */ /* 0x000fe200078fe2ff */
[----:B------:R-:W-:Y:S01]  /*1b10*/  HFMA2.MMA R62, -RZ, RZ, 0, 0 ;  /* 0x00000000ff3e7435 */ /* 0x000fe200000001ff */
[----:B------:R-:W-:Y:S01]  /*1b20*/  SHF.R.U32.HI R199, RZ, 0x1f, R58 ;  /* 0x0000001fffc77819 */ /* 0x000fe2000001163a */
[----:B------:R-:W-:Y:S01]  /*1b30*/  IMAD.HI R72, R73, -0x72c234f7, R72 ;  /* 0x8d3dcb0949487827 */ /* 0x000fe200078e0248 */
[----:B------:R-:W-:-:S02]  /*1b40*/  LEA.HI.SX32 R89, R89, R112, 0x19 ;  /* 0x0000007059597211 */ /* 0x000fc400078fcaff */
[----:B------:R-:W-:Y:S01]  /*1b50*/  LEA.HI.SX32 R207, R60, R201, 0x1c ;  /* 0x000000c93ccf7211 */ /* 0x000fe200078fe2ff */
[----:B------:R-:W-:Y:S01]  /*1b60*/  IMAD R11, R205, -0x1d, R11 ;  /* 0xffffffe3cd0b7824 */ /* 0x000fe200078e020b */
[----:B------:R-:W-:Y:S01]  /*1b70*/  IADD3 R112, R3, 0xe1, RZ ;  /* 0x000000e103707810 */ /* 0x000fe20007ffe0ff */
[----:B------:R-:W-:Y:S01]  /*1b80*/  IMAD R87, R87, -0x1b3, R86 ;  /* 0xfffffe4d57577824 */ /* 0x000fe200078e0256 */
[----:B------:R-:W-:Y:S01]  /*1b90*/  SHF.R.U32.HI R201, RZ, 0x1f, R12 ;  /* 0x0000001fffc97819 */ /* 0x000fe2000001160c */
[----:B------:R-:W-:Y:S01]  /*1ba0*/  IMAD.HI R62, R63, -0x72c234f7, R62 ;  /* 0x8d3dcb093f3e7827 */ /* 0x000fe200078e023e */
[----:B------:R-:W-:Y:S02]  /*1bb0*/  LEA.HI.SX32 R199, R58, R199, 0x1c ;  /* 0x000000c73ac77211 */ /* 0x000fe400078fe2ff */
[----:B------:R-:W-:Y:S01]  /*1bc0*/  IADD3 R58, R3, 0x1880, RZ ;  /* 0x00001880033a7810 */ /* 0x000fe20007ffe0ff */
[----:B------:R-:W-:Y:S01]  /*1bd0*/  IMAD.HI R113, R112, 0x4b542805, RZ ;  /* 0x4b54280570717827 */ /* 0x000fe200078e02ff */
[----:B------:R-:W-:-:S02]  /*1be0*/  LEA.HI.SX32 R209, R12, R201, 0x1c ;  /* 0x000000c90cd17211 */ /* 0x000fc400078fe2ff */
[----:B------:R-:W-:Y:S01]  /*1bf0*/  IADD3 R167, R3, 0x17, RZ ;  /* 0x0000001703a77810 */ /* 0x000fe20007ffe0ff */
[----:B------:R-:W-:Y:S01]  /*1c00*/  IMAD.HI R60, R58, 0x4b542805, RZ ;  /* 0x4b5428053a3c7827 */ /* 0x000fe200078e02ff */
[----:B------:R-:W-:Y:S02]  /*1c10*/  SHF.R.U32.HI R116, RZ, 0x1f, R93 ;  /* 0x0000001fff747819 */ /* 0x000fe4000001165d */
[----:B------:R-:W-:Y:S01]  /*1c20*/  SHF.R.U32.HI R201, RZ, 0x1f, R56 ;  /* 0x0000001fffc97819 */ /* 0x000fe20000011638 */
[----:B------:R-:W-:Y:S01]  /*1c30*/  IMAD.HI R52, R167, -0x72c234f7, R166 ;  /* 0x8d3dcb09a7347827 */ /* 0x000fe200078e02a6 */
[----:B------:R-:W-:Y:S02]  /*1c40*/  SHF.R.U32.HI R203, RZ, 0x1f, R14 ;  /* 0x0000001fffcb7819 */ /* 0x000fe4000001160e */
[----:B------:R-:W-:Y:S01]  /*1c50*/  LEA.HI.SX32 R93, R93, R116, 0x19 ;  /* 0x000000745d5d7211 */ /* 0x000fe200078fcaff */
[----:B------:R-:W-:Y:S01]  /*1c60*/  IMAD R12, R207, -0x1d, R175 ;  /* 0xffffffe3cf0c7824 */ /* 0x000fe200078e02af */
[----:B------:R-:W-:Y:S01]  /*1c70*/  LEA.HI.SX32 R201, R56, R201, 0x1c ;  /* 0x000000c938c97211 */ /* 0x000fe200078fe2ff */
[----:B------:R-:W-:Y:S01]  /*1c80*/  IMAD R13, R209, -0x1d, R13 ;  /* 0xffffffe3d10d7824 */ /* 0x000fe200078e020d */
[----:B------:R-:W-:Y:S01]  /*1c90*/  IADD3 R58, R3, 0xdc8, RZ ;  /* 0x00000dc8033a7810 */ /* 0x000fe20007ffe0ff */
[----:B------:R-:W-:Y:S01]  /*1ca0*/  IMAD R89, R89, -0x1b3, R88 ;  /* 0xfffffe4d59597824 */ /* 0x000fe200078e0258 */
[----:B------:R-:W-:Y:S01]  /*1cb0*/  SHF.R.U32.HI R116, RZ, 0x1f, R113 ;  /* 0x0000001fff747819 */ /* 0x000fe20000011671 */
[----:B------:R-:W-:Y:S01]  /*1cc0*/  HFMA2.MMA R88, -RZ, RZ, 0, 0 ;  /* 0x00000000ff587435 */ /* 0x000fe200000001ff */
[----:B------:R-:W-:Y:S01]  /*1cd0*/  LEA.HI.SX32 R203, R14, R203, 0x1c ;  /* 0x000000cb0ecb7211 */ /* 0x000fe200078fe2ff */
[----:B------:R-:W-:Y:S01]  /*1ce0*/  IMAD R14, R199, -0x1d, R173 ;  /* 0xffffffe3c70e7824 */ /* 0x000fe200078e02ad */
[----:B------:R-:W-:Y:S01]  /*1cf0*/  LEA.HI.SX32 R113, R113, R116, 0x19 ;  /* 0x0000007471717211 */ /* 0x000fe200078fcaff */
[----:B------:R-:W-:Y:S01]  /*1d00*/  IMAD R173, R201, -0x1d, R15 ;  /* 0xffffffe3c9ad7824 */ /* 0x000fe200078e020f */
[C---:B------:R-:W-:Y:S01]  /*1d10*/  IADD3 R16, R3.reuse, 0x2ae, RZ ;  /* 0x000002ae03107810 */ /* 0x040fe20007ffe0ff */
[----:B------:R-:W-:Y:S01]  /*1d20*/  IMAD.HI R58, R58, 0x4b542805, RZ ;  /* 0x4b5428053a3a7827 */ /* 0x000fe200078e02ff */
[----:B------:R-:W-:-:S02]  /*1d30*/  IADD3 R116, R3, 0x143, RZ ;  /* 0x0000014303747810 */ /* 0x000fc40007ffe0ff */
[----:B------:R-:W-:Y:S01]  /*1d40*/  SHF.R.U32.HI R201, RZ, 0x1f, R52 ;  /* 0x0000001fffc97819 */ /* 0x000fe20000011634 */
[----:B------:R-:W-:Y:S01]  /*1d50*/  IMAD R15, R203, -0x1d, R171 ;  /* 0xffffffe3cb0f7824 */ /* 0x000fe200078e02ab */
[----:B------:R-:W-:Y:S01]  /*1d60*/  SHF.R.U32.HI R203, RZ, 0x1f, R58 ;  /* 0x0000001fffcb7819 */ /* 0x000fe2000001163a */
[----:B------:R-:W-:Y:S01]  /*1d70*/  IMAD.HI R199, R16, 0x4b542805, RZ ;  /* 0x4b54280510c77827 */ /* 0x000fe200078e02ff */
[----:B------:R-:W-:Y:S01]  /*1d80*/  LEA.HI.SX32 R201, R52, R201, 0x1c ;  /* 0x000000c934c97211 */ /* 0x000fe200078fe2ff */
[----:B------:R-:W-:Y:S01]  /*1d90*/  HFMA2.MMA R52, -RZ, RZ, 0, 0 ;  /* 0x00000000ff347435 */ /* 0x000fe200000001ff */
[C---:B------:R-:W-:Y:S01]  /*1da0*/  IADD3 R118, R3.reuse, 0xf4, RZ ;  /* 0x000000f403767810 */ /* 0x040fe20007ffe0ff */
[----:B------:R-:W-:Y:S01]  /*1db0*/  IMAD.HI R202, R16, 0x38e38e39, RZ ;  /* 0x38e38e3910ca7827 */ /* 0x000fe200078e02ff */
[----:B------:R-:W-:Y:S01]  /*1dc0*/  LEA.HI.SX32 R198, R58, R203, 0x19 ;  /* 0x000000cb3ac67211 */ /* 0x000fe200078fcaff */
[----:B------:R-:W-:Y:S01]  /*1dd0*/  HFMA2.MMA R58, -RZ, RZ, 0, 0 ;  /* 0x00000000ff3a7435 */ /* 0x000fe200000001ff */
[----:B------:R-:W-:Y:S01]  /*1de0*/  IADD3 R157, R3, 0xd, RZ ;  /* 0x0000000d039d7810 */ /* 0x000fe20007ffe0ff */
[----:B------:R-:W-:Y:S01]  /*1df0*/  IMAD.HI R117, R116, 0x4b542805, RZ ;  /* 0x4b54280574757827 */ /* 0x000fe200078e02ff */
[----:B------:R-:W-:-:S02]  /*1e00*/  SHF.R.U32.HI R203, RZ, 0x1f, R202 ;  /* 0x0000001fffcb7819 */ /* 0x000fc400000116ca */
[----:B------:R-:W-:Y:S01]  /*1e10*/  IADD3 R208, R3, 0x188, RZ ;  /* 0x0000018803d07810 */ /* 0x000fe20007ffe0ff */
[----:B------:R-:W-:Y:S01]  /*1e20*/  IMAD.HI R16, R163, 0x4b542805, RZ ;  /* 0x4b542805a3107827 */ /* 0x000fe200078e02ff */
[----:B------:R-:W-:Y:S02]  /*1e30*/  SHF.R.U32.HI R4, RZ, 0x1f, R117 ;  /* 0x0000001fff047819 */ /* 0x000fe40000011675 */
[----:B------:R-:W-:Y:S01]  /*1e40*/  LEA.HI.SX32 R202, R202, R203, 0x1b ;  /* 0x000000cbcaca7211 */ /* 0x000fe200078fdaff */
[----:B------:R-:W-:Y:S01]  /*1e50*/  IMAD R200, R201, -0x1d, R167 ;  /* 0xffffffe3c9c87824 */ /* 0x000fe200078e02a7 */
[----:B------:R-:W-:Y:S01]  /*1e60*/  SHF.R.U32.HI R167, RZ, 0x1f, R16 ;  /* 0x0000001fffa77819 */ /* 0x000fe20000011610 */
[----:B------:R-:W-:Y:S01]  /*1e70*/  IMAD.HI R119, R118, 0x4b542805, RZ ;  /* 0x4b54280576777827 */ /* 0x000fe200078e02ff */
[----:B------:R-:W-:Y:S02]  /*1e80*/  LEA.HI.SX32 R117, R117, R4, 0x19 ;  /* 0x0000000475757211 */ /* 0x000fe400078fcaff */
[----:B------:R-:W-:Y:S01]  /*1e90*/  LEA.HI.SX32 R215, R16, R167, 0x19 ;  /* 0x000000a710d77211 */ /* 0x000fe200078fcaff */
[----:B------:R-:W-:Y:S01]  /*1ea0*/  IMAD.HI R46, R157, -0x72c234f7, R156 ;  /* 0x8d3dcb099d2e7827 */ /* 0x000fe200078e029c */
[----:B------:R-:W-:-:S02]  /*1eb0*/  SHF.R.U32.HI R203, RZ, 0x1f, R40 ;  /* 0x0000001fffcb7819 */ /* 0x000fc40000011628 */
[----:B------:R-:W-:Y:S01]  /*1ec0*/  SHF.R.U32.HI R4, RZ, 0x1f, R119 ;  /* 0x0000001fff047819 */ /* 0x000fe20000011677 */
[----:B------:R-:W-:Y:S01]  /*1ed0*/  IMAD.HI R58, R59, -0x72c234f7, R58 ;  /* 0x8d3dcb093b3a7827 */ /* 0x000fe200078e023a */
[----:B------:R-:W-:Y:S02]  /*1ee0*/  SHF.R.U32.HI R167, RZ, 0x1f, R42 ;  /* 0x0000001fffa77819 */ /* 0x000fe4000001162a */
[----:B------:R-:W-:Y:S01]  /*1ef0*/  LEA.HI.SX32 R205, R40, R203, 0x1c ;  /* 0x000000cb28cd7211 */ /* 0x000fe200078fe2ff */
[----:B------:R-:W-:Y:S01]  /*1f00*/  IMAD R113, R113, -0x1b3, R112 ;  /* 0xfffffe4d71717824 */ /* 0x000fe200078e0270 */
[----:B------:R-:W-:Y:S01]  /*1f10*/  LEA.HI.SX32 R119, R119, R4, 0x19 ;  /* 0x0000000477777211 */ /* 0x000fe200078fcaff */
[----:B------:R-:W-:Y:S01]  /*1f20*/  HFMA2.MMA R112, -RZ, RZ, 0, 0 ;  /* 0x00000000ff707435 */ /* 0x000fe200000001ff */
[----:B------:R-:W-:Y:S01]  /*1f30*/  LEA.HI.SX32 R203, R42, R167, 0x1c ;  /* 0x000000a72acb7211 */ /* 0x000fe200078fe2ff */
[----:B------:R-:W-:Y:S01]  /*1f40*/  IMAD R16, R205, -0x1d, R169 ;  /* 0xffffffe3cd107824 */ /* 0x000fe200078e02a9 */
[----:B------:R-:W-:Y:S01]  /*1f50*/  SHF.R.U32.HI R4, RZ, 0x1f, R5 ;  /* 0x0000001fff047819 */ /* 0x000fe20000011605 */
[----:B------:R-:W-:Y:S01]  /*1f60*/  IMAD R93, R93, -0x1b3, R92 ;  /* 0xfffffe4d5d5d7824 */ /* 0x000fe200078e025c */
[----:B------:R-:W-:Y:S01]  /*1f70*/  SHF.R.U32.HI R167, RZ, 0x1f, R44 ;  /* 0x0000001fffa77819 */ /* 0x000fe2000001162c */
[----:B------:R-:W-:Y:S01]  /*1f80*/  HFMA2.MMA R92, -RZ, RZ, 0, 0 ;  /* 0x00000000ff5c7435 */ /* 0x000fe200000001ff */
[----:B------:R-:W-:Y:S01]  /*1f90*/  LEA.HI.SX32 R5, R5, R4, 0x1b ;  /* 0x0000000405057211 */ /* 0x000fe200078fdaff */
[----:B------:R-:W-:Y:S01]  /*1fa0*/  IMAD.HI R88, R89, -0x72c234f7, R88 ;  /* 0x8d3dcb0959587827 */ /* 0x000fe200078e0258 */
[----:B------:R-:W-:Y:S01]  /*1fb0*/  LEA.HI.SX32 R207, R44, R167, 0x1c ;  /* 0x000000a72ccf7211 */ /* 0x000fe200078fe2ff */
[----:B------:R-:W0:Y:S01]  /*1fc0*/  S2R R4, SR_CTAID.X ;  /* 0x0000000000047919 */ /* 0x000e220000002500 */
[----:B------:R-:W-:Y:S01]  /*1fd0*/  SHF.R.U32.HI R167, RZ, 0x1f, R48 ;  /* 0x0000001fffa77819 */ /* 0x000fe20000011630 */
[----:B------:R-:W-:Y:S01]  /*1fe0*/  IMAD.HI R112, R113, -0x72c234f7, R112 ;  /* 0x8d3dcb0971707827 */ /* 0x000fe200078e0270 */
[----:B------:R-:W-:-:S02]  /*1ff0*/  SHF.R.U32.HI R209, RZ, 0x1f, R46 ;  /* 0x0000001fffd17819 */ /* 0x000fc4000001162e */
[----:B------:R-:W-:Y:S01]  /*2000*/  LEA.HI.SX32 R211, R48, R167, 0x1c ;  /* 0x000000a730d37211 */ /* 0x000fe200078fe2ff */
[--C-:B------:R-:W-:Y:S01]  /*2010*/  IMAD R167, R215, -0x1b3, R163.reuse ;  /* 0xfffffe4dd7a77824 */ /* 0x100fe200078e02a3 */
[----:B------:R-:W-:Y:S01]  /*2020*/  LEA.HI.SX32 R209, R46, R209, 0x1c ;  /* 0x000000d12ed17211 */ /* 0x000fe200078fe2ff */
[----:B------:R-:W-:Y:S01]  /*2030*/  IMAD R163, R203, -0x1d, R163 ;  /* 0xffffffe3cba37824 */ /* 0x000fe200078e02a3 */
        /* <DEDUP_REMOVED lines=8> */
[----:B------:R-:W-:Y:S01]  /*20c0*/  IADD3 R126, R3, 0xa5, RZ ;  /* 0x000000a5037e7810 */ /* 0x000fe20007ffe0ff */
[----:B------:R-:W-:Y:S01]  /*20d0*/  IMAD R165, R207, -0x1d, R165 ;  /* 0xffffffe3cfa57824 */ /* 0x000fe200078e02a5 */
[----:B------:R-:W-:Y:S01]  /*20e0*/  SHF.R.U32.HI R157, RZ, 0x1f, R204 ;  /* 0x0000001fff9d7819 */ /* 0x000fe200000116cc */
[----:B------:R-:W-:Y:S01]  /*20f0*/  IMAD R98, R98, -0x1d, R99 ;  /* 0xffffffe362627824 */ /* 0x000fe200078e0263 */
[----:B------:R-:W-:Y:S01]  /*2100*/  LEA.HI.SX32 R177, R66, R177, 0x19 ;  /* 0x000000b142b17211 */ /* 0x000fe200078fcaff */
[----:B------:R-:W-:Y:S01]  /*2110*/  IMAD.HI R127, R126, 0x4b542805, RZ ;  /* 0x4b5428057e7f7827 */ /* 0x000fe200078e02ff */
[----:B------:R-:W-:-:S02]  /*2120*/  LEA.HI.SX32 R204, R204, R157, 0x19 ;  /* 0x0000009dcccc7211 */ /* 0x000fc400078fcaff */
[----:B------:R-:W-:Y:S01]  /*2130*/  SHF.R.U32.HI R157, RZ, 0x1f, R38 ;  /* 0x0000001fff9d7819 */ /* 0x000fe20000011626 */
[----:B------:R-:W-:Y:S01]  /*2140*/  IMAD.HI R92, R93, -0x72c234f7, R92 ;  /* 0x8d3dcb095d5c7827 */ /* 0x000fe200078e025c */
[----:B0-----:R-:W-:Y:S02]  /*2150*/  LOP3.LUT R2, R4, 0x1, RZ, 0xc0, !PT ;  /* 0x0000000104027812 */ /* 0x001fe400078ec0ff */
[----:B------:R-:W-:Y:S01]  /*2160*/  LEA.HI.SX32 R157, R38, R157, 0x1c ;  /* 0x0000009d269d7211 */ /* 0x000fe200078fe2ff */
[----:B------:R-:W-:Y:S01]  /*2170*/  IMAD.HI R38, R99, 0x4b542805, RZ ;  /* 0x4b54280563267827 */ /* 0x000fe200078e02ff */
[----:B------:R-:W-:Y:S02]  /*2180*/  MOV R66, RZ ;  /* 0x000000ff00427202 */ /* 0x000fe40000000f00 */
[----:B------:R-:W-:Y:S01]  /*2190*/  SHF.R.U32.HI R211, RZ, 0x1f, R24 ;  /* 0x0000001fffd37819 */ /* 0x000fe20000011618 */
[----:B------:R-:W-:Y:S01]  /*21a0*/  IMAD R96, R2, 0x188, R3 ;  /* 0x0000018802607824 */ /* 0x000fe200078e0203 */
[----:B------:R-:W-:Y:S01]  /*21b0*/  SHF.R.U32.HI R209, RZ, 0x1f, R38 ;  /* 0x0000001fffd17819 */ /* 0x000fe20000011626 */
[----:B------:R-:W-:Y:S01]  /*21c0*/  IMAD R17, R157, -0x1d, R17 ;  /* 0xffffffe39d117824 */ /* 0x000fe200078e0211 */
[----:B------:R-:W-:Y:S01]  /*21d0*/  SHF.R.U32.HI R157, RZ, 0x1f, R36 ;  /* 0x0000001fff9d7819 */ /* 0x000fe20000011624 */
[----:B------:R-:W-:Y:S01]  /*21e0*/  IMAD.HI R66, R67, -0x72c234f7, R66 ;  /* 0x8d3dcb0943427827 */ /* 0x000fe200078e0242 */
[----:B------:R-:W-:-:S02]  /*21f0*/  IADD3 R123, R96, -0x2, RZ ;  /* 0xfffffffe607b7810 */ /* 0x000fc40007ffe0ff */
[----:B------:R-:W-:Y:S01]  /*2200*/  LEA.HI.SX32 R96, R36, R157, 0x1c ;  /* 0x0000009d24607211 */ /* 0x000fe200078fe2ff */
[----:B------:R-:W-:Y:S01]  /*2210*/  HFMA2.MMA R36, -RZ, RZ, 0, 0 ;  /* 0x00000000ff247435 */ /* 0x000fe200000001ff */
[----:B------:R-:W-:Y:S01]  /*2220*/  SHF.R.U32.HI R157, RZ, 0x1f, R34 ;  /* 0x0000001fff9d7819 */ /* 0x000fe20000011622 */
[----:B------:R-:W-:Y:S01]  /*2230*/  IMAD R64, R64, 0x310, R123 ;  /* 0x0000031040407824 */ /* 0x000fe200078e027b */
[----:B------:R-:W-:Y:S01]  /*2240*/  LEA.HI.SX32 R209, R38, R209, 0x19 ;  /* 0x000000d126d17211 */ /* 0x000fe200078fcaff */
[----:B------:R-:W-:Y:S01]  /*2250*/  IMAD R96, R96, -0x1d, R97 ;  /* 0xffffffe360607824 */ /* 0x000fe200078e0261 */
[----:B------:R-:W-:Y:S01]  /*2260*/  SHF.R.U32.HI R97, RZ, 0x1f, R32 ;  /* 0x0000001fff617819 */ /* 0x000fe20000011620 */
[----:B------:R-:W-:Y:S01]  /*2270*/  IMAD R91, R91, -0x1b3, R90 ;  /* 0xfffffe4d5b5b7824 */ /* 0x000fe200078e025a */
[----:B------:R-:W-:Y:S01]  /*2280*/  LEA.HI.SX32 R157, R34, R157, 0x1c ;  /* 0x0000009d229d7211 */ /* 0x000fe200078fe2ff */
[----:B------:R-:W-:Y:S01]  /*2290*/  IMAD.HI R54, R54, 0x4b542805, RZ ;  /* 0x4b54280536367827 */ /* 0x000fe200078e02ff */
[----:B------:R-:W-:-:S02]  /*22a0*/  LEA.HI.SX32 R100, R32, R97, 0x1c ;  /* 0x0000006120647211 */ /* 0x000fc400078fe2ff */
[----:B------:R-:W-:Y:S01]  /*22b0*/  IADD3 R130, R3, 0x7a, RZ ;  /* 0x0000007a03827810 */ /* 0x000fe20007ffe0ff */
[----:B------:R-:W-:Y:S01]  /*22c0*/  IMAD R18, R157, -0x1d, R65 ;  /* 0xffffffe39d127824 */ /* 0x000fe200078e0241 */
[----:B------:R-:W-:Y:S01]  /*22d0*/  LEA.HI.SX32 R108, R24, R211, 0x1c ;  /* 0x000000d3186c7211 */ /* 0x000fe200078fe2ff */
        /* <DEDUP_REMOVED lines=8> */
[----:B------:R-:W-:Y:S01]  /*2360*/  IMAD.HI R131, R130, 0x4b542805, RZ ;  /* 0x4b54280582837827 */ /* 0x000fe200078e02ff */
[----:B------:R-:W-:-:S02]  /*2370*/  LEA.HI.SX32 R101, R30, R101, 0x19 ;  /* 0x000000651e657211 */ /* 0x000fc400078fcaff */
[----:B------:R-:W-:Y:S01]  /*2380*/  SHF.R.U32.HI R30, RZ, 0x1f, R65 ;  /* 0x0000001fff1e7819 */ /* 0x000fe20000011641 */
[----:B------:R-:W-:Y:S01]  /*2390*/  IMAD R102, R102, -0x1d, R103 ;  /* 0xffffffe366667824 */ /* 0x000fe200078e0267 */
[----:B------:R-:W-:Y:S01]  /*23a0*/  LEA.HI.SX32 R104, R22, R209, 0x1c ;  /* 0x000000d116687211 */ /* 0x000fe200078fe2ff */
[----:B------:R-:W-:Y:S01]  /*23b0*/  IMAD R108, R108, -0x1d, R109 ;  /* 0xffffffe36c6c7824 */ /* 0x000fe200078e026d */
[----:B------:R-:W-:Y:S01]  /*23c0*/  MOV R22, RZ ;  /* 0x000000ff00167202 */ /* 0x000fe20000000f00 */
[----:B------:R-:W-:Y:S01]  /*23d0*/  IMAD.HI R103, R25, -0x72c234f7, R24 ;  /* 0x8d3dcb0919677827 */ /* 0x000fe200078e0218 */
[----:B------:R-:W-:Y:S02]  /*23e0*/  LEA.HI.SX32 R65, R65, R30, 0x19 ;  /* 0x0000001e41417211 */ /* 0x000fe400078fcaff */
[----:B------:R-:W-:Y:S01]  /*23f0*/  MOV R70, RZ ;  /* 0x000000ff00467202 */ /* 0x000fe20000000f00 */
[----:B------:R-:W-:Y:S01]  /*2400*/  IMAD R104, R104, -0x1d, R105 ;  /* 0xffffffe368687824 */ /* 0x000fe200078e0269 */
[----:B------:R-:W-:Y:S01]  /*2410*/  IADD3 R187, R3, 0x68, RZ ;  /* 0x0000006803bb7810 */ /* 0x000fe20007ffe0ff */
[----:B------:R-:W-:Y:S01]  /*2420*/  IMAD.HI R105, R23, -0x72c234f7, R22 ;  /* 0x8d3dcb0917697827 */ /* 0x000fe200078e0216 */
[----:B------:R-:W-:-:S02]  /*2430*/  SHF.R.U32.HI R82, RZ, 0x1f, R127 ;  /* 0x0000001fff527819 */ /* 0x000fc4000001167f */
[----:B------:R-:W-:Y:S01]  /*2440*/  SHF.R.S32.HI R4, RZ, 0x1, R4 ;  /* 0x00000001ff047819 */ /* 0x000fe20000011404 */
[----:B------:R-:W-:Y:S01]  /*2450*/  IMAD R23, R65, -0x1b3, R208 ;  /* 0xfffffe4d41177824 */ /* 0x000fe200078e02d0 */
[----:B------:R-:W-:Y:S01]  /*2460*/  LEA.HI.SX32 R127, R127, R82, 0x19 ;  /* 0x000000527f7f7211 */ /* 0x000fe200078fcaff */
[----:B------:R-:W-:Y:S01]  /*2470*/  IMAD.HI R70, R71, -0x72c234f7, R70 ;  /* 0x8d3dcb0947467827 */ /* 0x000fe200078e0246 */
[----:B------:R-:W-:Y:S02]  /*2480*/  IADD3 R122, R3, 0x15d, RZ ;  /* 0x0000015d037a7810 */ /* 0x000fe40007ffe0ff */
[----:B------:R-:W-:Y:S01]  /*2490*/  SHF.R.U32.HI R82, RZ, 0x1f, R131 ;  /* 0x0000001fff527819 */ /* 0x000fe20000011683 */
[----:B------:R-:W-:Y:S01]  /*24a0*/  IMAD.HI R67, R23, -0x72c234f7, R22 ;  /* 0x8d3dcb0917437827 */ /* 0x000fe200078e0216 */
[C---:B------:R-:W-:Y:S02]  /*24b0*/  IADD3 R22, R3.reuse, 0x1a6a, RZ ;  /* 0x00001a6a03167810 */ /* 0x040fe40007ffe0ff */
[----:B------:R-:W-:Y:S01]  /*24c0*/  IADD3 R23, R3, 0x1014, RZ ;  /* 0x0000101403177810 */ /* 0x000fe20007ffe0ff */
[----:B------:R-:W-:Y:S01]  /*24d0*/  IMAD.HI R76, R187, 0x38e38e39, RZ ;  /* 0x38e38e39bb4c7827 */ /* 0x000fe200078e02ff */
[----:B------:R-:W-:-:S02]  /*24e0*/  IADD3 R189, R3, 0x40, RZ ;  /* 0x0000004003bd7810 */ /* 0x000fc40007ffe0ff */
[----:B------:R-:W-:Y:S01]  /*24f0*/  LEA.HI.SX32 R131, R131, R82, 0x19 ;  /* 0x0000005283837211 */ /* 0x000fe200078fcaff */
[----:B------:R-:W-:Y:S01]  /*2500*/  IMAD.HI R71, R22, 0x4b542805, RZ ;  /* 0x4b54280516477827 */ /* 0x000fe200078e02ff */
[----:B------:R-:W-:Y:S02]  /*2510*/  SHF.R.U32.HI R125, RZ, 0x1f, R76 ;  /* 0x0000001fff7d7819 */ /* 0x000fe4000001164c */
[----:B------:R-:W-:Y:S01]  /*2520*/  IADD3 R136, R3, 0xb1, RZ ;  /* 0x000000b103887810 */ /* 0x000fe20007ffe0ff */
[----:B------:R-:W-:Y:S01]  /*2530*/  IMAD R84, R4, 0x4800, R3 ;  /* 0x0000480004547824 */ /* 0x000fe200078e0203 */
[----:B------:R-:W-:Y:S01]  /*2540*/  SHF.R.U32.HI R24, RZ, 0x1f, R71 ;  /* 0x0000001fff187819 */ /* 0x000fe20000011647 */
[----:B------:R-:W-:Y:S01]  /*2550*/  IMAD.HI R23, R23, 0x4b542805, RZ ;  /* 0x4b54280517177827 */ /* 0x000fe200078e02ff */
[----:B------:R-:W-:Y:S02]  /*2560*/  MOV R74, RZ ;  /* 0x000000ff004a7202 */ /* 0x000fe40000000f00 */
[----:B------:R-:W-:Y:S01]  /*2570*/  IADD3 R82, R84, 0x12, RZ ;  /* 0x0000001254527810 */ /* 0x000fe20007ffe0ff */
[----:B------:R-:W-:Y:S01]  /*2580*/  IMAD.HI R123, R122, 0x4b542805, RZ ;  /* 0x4b5428057a7b7827 */ /* 0x000fe200078e02ff */
[----:B------:R-:W-:-:S02]  /*2590*/  SHF.R.U32.HI R209, RZ, 0x1f, R28 ;  /* 0x0000001fffd17819 */ /* 0x000fc4000001161c */
[----:B------:R-:W-:Y:S01]  /*25a0*/  LEA.HI.SX32 R71, R71, R24, 0x19 ;  /* 0x0000001847477211 */ /* 0x000fe200078fcaff */
[----:B------:R-:W-:Y:S01]  /*25b0*/  IMAD.HI R94, R189, 0x38e38e39, RZ ;  /* 0x38e38e39bd5e7827 */ /* 0x000fe200078e02ff */
[----:B------:R-:W-:Y:S02]  /*25c0*/  SHF.R.U32.HI R171, RZ, 0x1f, R60 ;  /* 0x0000001fffab7819 */ /* 0x000fe4000001163c */
[----:B------:R-:W-:Y:S01]  /*25d0*/  SHF.R.U32.HI R24, RZ, 0x1f, R23 ;  /* 0x0000001fff187819 */ /* 0x000fe20000011617 */
[----:B------:R-:W-:Y:S01]  /*25e0*/  IMAD R7, R7, 0x900, R82 ;  /* 0x0000090007077824 */ /* 0x000fe200078e0252 */
[----:B------:R-:W-:Y:S01]  /*25f0*/  IADD3 R59, R3, 0x310, RZ ;  /* 0x00000310033b7810 */ /* 0x000fe20007ffe0ff */
[----:B------:R-:W-:Y:S01]  /*2600*/  IMAD.HI R82, R136, 0x4b542805, RZ ;  /* 0x4b54280588527827 */ /* 0x000fe200078e02ff */
[----:B------:R-:W-:Y:S02]  /*2610*/  LEA.HI.SX32 R78, R76, R125, 0x1b ;  /* 0x0000007d4c4e7211 */ /* 0x000fe400078fdaff */
[----:B------:R-:W-:Y:S01]  /*2620*/  SHF.R.U32.HI R76, RZ, 0x1f, R123 ;  /* 0x0000001fff4c7819 */ /* 0x000fe2000001167b */
[----:B------:R-:W-:Y:S01]  /*2630*/  IMAD.HI R74, R75, -0x72c234f7, R74 ;  /* 0x8d3dcb094b4a7827 */ /* 0x000fe200078e024a */
[----:B------:R-:W-:-:S02]  /*2640*/  SHF.R.U32.HI R125, RZ, 0x1f, R94 ;  /* 0x0000001fff7d7819 */ /* 0x000fc4000001165e */
[----:B------:R-:W-:Y:S01]  /*2650*/  LEA.HI.SX32 R106, R28, R209, 0x1c ;  /* 0x000000d11c6a7211 */ /* 0x000fe200078fe2ff */
[----:B------:R-:W-:Y:S01]  /*2660*/  HFMA2.MMA R28, -RZ, RZ, 0, 0 ;  /* 0x00000000ff1c7435 */ /* 0x000fe200000001ff */
[----:B------:R-:W-:Y:S01]  /*2670*/  IADD3 R56, R3, 0xd66, RZ ;  /* 0x00000d6603387810 */ /* 0x000fe20007ffe0ff */
[----:B------:R-:W-:Y:S01]  /*2680*/  IMAD.HI R208, R208, 0x38e38e39, RZ ;  /* 0x38e38e39d0d07827 */ /* 0x000fe200078e02ff */
[----:B------:R-:W-:Y:S02]  /*2690*/  LEA.HI.SX32 R171, R60, R171, 0x19 ;  /* 0x000000ab3cab7211 */ /* 0x000fe400078fcaff */
[----:B------:R-:W-:Y:S01]  /*26a0*/  MOV R26, RZ ;  /* 0x000000ff001a7202 */ /* 0x000fe20000000f00 */
[----:B------:R-:W-:Y:S01]  /*26b0*/  IMAD R106, R106, -0x1d, R107 ;  /* 0xffffffe36a6a7824 */ /* 0x000fe200078e026b */
[----:B------:R-:W-:Y:S01]  /*26c0*/  LEA.HI.SX32 R75, R23, R24, 0x19 ;  /* 0x00000018174b7211 */ /* 0x000fe200078fcaff */
[----:B------:R-:W-:Y:S01]  /*26d0*/  IMAD.HI R24, R59, 0x38e38e39, RZ ;  /* 0x38e38e393b187827 */ /* 0x000fe200078e02ff */
[----:B------:R-:W-:-:S02]  /*26e0*/  MOV R60, RZ ;  /* 0x000000ff003c7202 */ /* 0x000fc40000000f00 */
[----:B------:R-:W-:Y:S01]  /*26f0*/  IADD3 R23, R3, 0x119c, RZ ;  /* 0x0000119c03177810 */ /* 0x000fe20007ffe0ff */
[----:B------:R-:W-:Y:S01]  /*2700*/  IMAD.HI R56, R56, 0x4b542805, RZ ;  /* 0x4b54280538387827 */ /* 0x000fe200078e02ff */
[----:B------:R-:W-:Y:S02]  /*2710*/  LEA.HI.SX32 R123, R123, R76, 0x19 ;  /* 0x0000004c7b7b7211 */ /* 0x000fe400078fcaff */
[----:B------:R-:W-:Y:S01]  /*2720*/  LEA.HI.SX32 R76, R94, R125, 0x1b ;  /* 0x0000007d5e4c7211 */ /* 0x000fe200078fdaff */
[----:B------:R-:W-:Y:S01]  /*2730*/  IMAD.HI R107, R27, -0x72c234f7, R26 ;  /* 0x8d3dcb091b6b7827 */ /* 0x000fe200078e021a */
[----:B------:R-:W-:Y:S02]  /*2740*/  SHF.R.U32.HI R137, RZ, 0x1f, R82 ;  /* 0x0000001fff897819 */ /* 0x000fe40000011652 */
[----:B------:R-:W-:Y:S01]  /*2750*/  SHF.R.U32.HI R27, RZ, 0x1f, R24 ;  /* 0x0000001fff1b7819 */ /* 0x000fe20000011618 */
[----:B------:R-:W-:Y:S01]  /*2760*/  IMAD.HI R60, R61, -0x72c234f7, R60 ;  /* 0x8d3dcb093d3c7827 */ /* 0x000fe200078e023c */
[----:B------:R-:W-:-:S02]  /*2770*/  MOV R61, 0x188 ;  /* 0x00000188003d7802 */ /* 0x000fc40000000f00 */
[----:B------:R-:W-:Y:S01]  /*2780*/  LEA.HI.SX32 R137, R82, R137, 0x19 ;  /* 0x0000008952897211 */ /* 0x000fe200078fcaff */
[----:B------:R-:W-:Y:S01]  /*2790*/  IMAD.HI R23, R23, 0x4b542805, RZ ;  /* 0x4b54280517177827 */ /* 0x000fe200078e02ff */
[----:B------:R-:W-:Y:S02]  /*27a0*/  MOV R82, RZ ;  /* 0x000000ff00527202 */ /* 0x000fe40000000f00 */
[----:B------:R-:W-:Y:S01]  /*27b0*/  SHF.R.U32.HI R175, RZ, 0x1f, R56 ;  /* 0x0000001fffaf7819 */ /* 0x000fe20000011638 */
[----:B------:R-:W-:Y:S01]  /*27c0*/  IMAD R189, R76, -0x90, R189 ;  /* 0xffffff704cbd7824 */ /* 0x000fe200078e02bd */
[----:B------:R-:W-:Y:S01]  /*27d0*/  SHF.R.U32.HI R213, RZ, 0x1f, R50 ;  /* 0x0000001fffd57819 */ /* 0x000fe20000011632 */
[----:B------:R-:W-:Y:S01]  /*27e0*/  IMAD.HI R109, R29, -0x72c234f7, R28 ;  /* 0x8d3dcb091d6d7827 */ /* 0x000fe200078e021c */
[----:B------:R-:W-:Y:S02]  /*27f0*/  IADD3 R40, R3, 0xeee, RZ ;  /* 0x00000eee03287810 */ /* 0x000fe40007ffe0ff */
[----:B------:R-:W-:Y:S01]  /*2800*/  LEA.HI.SX32 R27, R24, R27, 0x1b ;  /* 0x0000001b181b7211 */ /* 0x000fe200078fdaff */
[----:B------:R-:W-:Y:S01]  /*2810*/  IMAD R61, R2, R61, -0x1d ;  /* 0xffffffe3023d7424 */ /* 0x000fe200078e023d */
[----:B------:R-:W-:Y:S01]  /*2820*/  SHF.R.U32.HI R24, RZ, 0x1f, R23 ;  /* 0x0000001fff187819 */ /* 0x000fe20000011617 */
[----:B------:R-:W-:Y:S01]  /*2830*/  IMAD R28, R4, 0x4800, R189 ;  /* 0x00004800041c7824 */ /* 0x000fe200078e02bd */
[----:B------:R-:W-:Y:S01]  /*2840*/  LEA.HI.SX32 R175, R56, R175, 0x19 ;  /* 0x000000af38af7211 */ /* 0x000fe200078fcaff */
[----:B------:R-:W-:Y:S01]  /*2850*/  IMAD.HI R82, R83, -0x72c234f7, R82 ;  /* 0x8d3dcb0953527827 */ /* 0x000fe200078e0252 */
[----:B------:R-:W-:-:S02]  /*2860*/  LEA.HI.SX32 R213, R50, R213, 0x1c ;  /* 0x000000d532d57211 */ /* 0x000fc400078fe2ff */
[----:B------:R-:W-:Y:S01]  /*2870*/  SHF.R.U32.HI R56, RZ, 0x1f, R199 ;  /* 0x0000001fff387819 */ /* 0x000fe200000116c7 */
[----:B------:R-:W-:Y:S01]  /*2880*/  IMAD.HI R42, R40, 0x4b542805, RZ ;  /* 0x4b542805282a7827 */ /* 0x000fe200078e02ff */
[----:B------:R-:W-:Y:S02]  /*2890*/  LEA.HI.SX32 R83, R23, R24, 0x19 ;  /* 0x0000001817537211 */ /* 0x000fe400078fcaff */
[----:B------:R-:W-:Y:S01]  /*28a0*/  SHF.R.U32.HI R25, RZ, 0x1f, R208 ;  /* 0x0000001fff197819 */ /* 0x000fe200000116d0 */
[----:B------:R-:W-:Y:S01]  /*28b0*/  IMAD R24, R27, 0x900, R28 ;  /* 0x000009001b187824 */ /* 0x000fe200078e021c */
[----:B------:R-:W-:Y:S01]  /*28c0*/  IADD3 R27, R61, R9, RZ ;  /* 0x000000093d1b7210 */ /* 0x000fe20007ffe0ff */
[----:B------:R-:W-:Y:S01]  /*28d0*/  IMAD R187, R78, -0x90, R187 ;  /* 0xffffff704ebb7824 */ /* 0x000fe200078e02bb */
[----:B------:R-:W-:Y:S01]  /*28e0*/  IADD3 R124, R3, 0x194, RZ ;  /* 0x00000194037c7810 */ /* 0x000fe20007ffe0ff */
[----:B------:R-:W-:Y:S01]  /*28f0*/  IMAD R94, R213, -0x1d, R161 ;  /* 0xffffffe3d55e7824 */ /* 0x000fe200078e02a1 */
[----:B------:R-:W-:Y:S01]  /*2900*/  LEA.HI.SX32 R199, R199, R56, 0x19 ;  /* 0x00000038c7c77211 */ /* 0x000fe200078fcaff */
[----:B------:R-:W-:Y:S01]  /*2910*/  IMAD.HI R212, R37, -0x72c234f7, R36 ;  /* 0x8d3dcb0925d47827 */ /* 0x000fe200078e0224 */
[----:B------:R-:W-:-:S02]  /*2920*/  IADD3 R56, R3, 0x18e2, RZ ;  /* 0x000018e203387810 */ /* 0x000fc40007ffe0ff */
[C---:B------:R-:W-:Y:S01]  /*2930*/  IADD3 R40, R3.reuse, 0x498, RZ ;  /* 0x0000049803287810 */ /* 0x040fe20007ffe0ff */
[----:B------:R-:W-:Y:S01]  /*2940*/  IMAD R26, R4, 0x4800, R187 ;  /* 0x00004800041a7824 */ /* 0x000fe200078e02bb */
[----:B------:R-:W-:Y:S01]  /*2950*/  SHF.R.U32.HI R161, RZ, 0x1f, R42 ;  /* 0x0000001fffa17819 */ /* 0x000fe2000001162a */
[--C-:B------:R-:W-:Y:S01]  /*2960*/  IMAD R184, R184, 0x310, R27.reuse ;  /* 0x00000310b8b87824 */ /* 0x100fe200078e021b */
[----:B------:R-:W-:Y:S01]  /*2970*/  LEA.HI.SX32 R25, R208, R25, 0x1b ;  /* 0x00000019d0197211 */ /* 0x000fe200078fdaff */
[----:B------:R-:W-:Y:S01]  /*2980*/  IMAD R36, R164, 0x310, R27 ;  /* 0x00000310a4247824 */ /* 0x000fe200078e021b */
[----:B------:R-:W-:Y:S01]  /*2990*/  IADD3 R128, R3, 0x169, RZ ;  /* 0x0000016903807810 */ /* 0x000fe20007ffe0ff */
[----:B------:R-:W-:Y:S01]  /*29a0*/  IMAD.HI R125, R124, 0x4b542805, RZ ;  /* 0x4b5428057c7d7827 */ /* 0x000fe200078e02ff */
[----:B------:R-:W-:Y:S02]  /*29b0*/  IADD3 R27, R61, R10, RZ ;  /* 0x0000000a3d1b7210 */ /* 0x000fe40007ffe0ff */
[----:B------:R-:W-:Y:S01]  /*29c0*/  LEA.HI.SX32 R161, R42, R161, 0x19 ;  /* 0x000000a12aa17211 */ /* 0x000fe200078fcaff */
[----:B------:R-:W-:Y:S01]  /*29d0*/  IMAD.HI R56, R56, 0x4b542805, RZ ;  /* 0x4b54280538387827 */ /* 0x000fe200078e02ff */
[----:B------:R-:W-:-:S02]  /*29e0*/  IADD3 R32, R3, 0xf50, RZ ;  /* 0x00000f5003207810 */ /* 0x000fc40007ffe0ff */
[C---:B------:R-:W-:Y:S01]  /*29f0*/  IADD3 R42, R3.reuse, 0xfb2, RZ ;  /* 0x00000fb2032a7810 */ /* 0x040fe20007ffe0ff */
[----:B------:R-:W-:Y:S01]  /*2a00*/  IMAD.HI R40, R40, 0x4b542805, RZ ;  /* 0x4b54280528287827 */ /* 0x000fe200078e02ff */
[----:B------:R-:W-:Y:S02]  /*2a10*/  IADD3 R34, R3, 0x1acc, RZ ;  /* 0x00001acc03227810 */ /* 0x000fe40007ffe0ff */
[----:B------:R-:W-:Y:S01]  /*2a20*/  SHF.R.U32.HI R80, RZ, 0x1f, R125 ;  /* 0x0000001fff507819 */ /* 0x000fe2000001167d */
[----:B------:R-:W-:Y:S01]  /*2a30*/  IMAD R23, R25, 0x900, R26 ;  /* 0x0000090019177824 */ /* 0x000fe200078e021a */
[----:B------:R-:W-:Y:S01]  /*2a40*/  IADD3 R26, R61, R8, RZ ;  /* 0x000000083d1a7210 */ /* 0x000fe20007ffe0ff */
[----:B------:R-:W-:Y:S01]  /*2a50*/  IMAD.HI R129, R128, 0x4b542805, RZ ;  /* 0x4b54280580817827 */ /* 0x000fe200078e02ff */
[----:B------:R-:W-:Y:S02]  /*2a60*/  MOV R50, RZ ;  /* 0x000000ff00327202 */ /* 0x000fe40000000f00 */
[----:B------:R-:W-:Y:S01]  /*2a70*/  IADD3 R21, R3, 0x12, RZ ;  /* 0x0000001203157810 */ /* 0x000fe20007ffe0ff */
[--C-:B------:R-:W-:Y:S01]  /*2a80*/  IMAD R176, R176, 0x310, R27.reuse ;  /* 0x00000310b0b07824 */ /* 0x100fe200078e021b */
[----:B------:R-:W-:Y:S01]  /*2a90*/  MOV R20, RZ ;  /* 0x000000ff00147202 */ /* 0x000fe20000000f00 */
[----:B------:R-:W-:Y:S01]  /*2aa0*/  IMAD R180, R180, 0x310, R27 ;  /* 0x00000310b4b47824 */ /* 0x000fe200078e021b */
[----:B------:R-:W-:Y:S01]  /*2ab0*/  IADD3 R27, R61, R14, RZ ;  /* 0x0000000e3d1b7210 */ /* 0x000fe20007ffe0ff */
[----:B------:R-:W-:Y:S01]  /*2ac0*/  IMAD.HI R32, R32, 0x4b542805, RZ ;  /* 0x4b54280520207827 */ /* 0x000fe200078e02ff */
[----:B------:R-:W-:-:S02]  /*2ad0*/  SHF.R.U32.HI R201, RZ, 0x1f, R56 ;  /* 0x0000001fffc97819 */ /* 0x000fc40000011638 */
[----:B------:R-:W-:Y:S01]  /*2ae0*/  SHF.R.U32.HI R207, RZ, 0x1f, R40 ;  /* 0x0000001fffcf7819 */ /* 0x000fe20000011628 */
[----:B------:R-:W-:Y:S01]  /*2af0*/  IMAD.HI R42, R42, 0x4b542805, RZ ;  /* 0x4b5428052a2a7827 */ /* 0x000fe200078e02ff */
[----:B------:R-:W-:Y:S02]  /*2b00*/  LEA.HI.SX32 R125, R125, R80, 0x19 ;  /* 0x000000507d7d7211 */ /* 0x000fe400078fcaff */
[----:B------:R-:W-:Y:S01]  /*2b10*/  MOV R114, RZ ;  /* 0x000000ff00727202 */ /* 0x000fe20000000f00 */
[----:B------:R-:W-:Y:S01]  /*2b20*/  IMAD.HI R34, R34, 0x4b542805, RZ ;  /* 0x4b54280522227827 */ /* 0x000fe200078e02ff */
[----:B------:R-:W-:Y:S02]  /*2b30*/  SHF.R.U32.HI R80, RZ, 0x1f, R129 ;  /* 0x0000001fff507819 */ /* 0x000fe40000011681 */
[----:B------:R-:W-:Y:S01]  /*2b40*/  LEA.HI.SX32 R201, R56, R201, 0x19 ;  /* 0x000000c938c97211 */ /* 0x000fe200078fcaff */
[--C-:B------:R-:W-:Y:S01]  /*2b50*/  IMAD R185, R185, 0x310, R26.reuse ;  /* 0x00000310b9b97824 */ /* 0x100fe200078e021a */
[----:B------:R-:W-:Y:S01]  /*2b60*/  LEA.HI.SX32 R206, R40, R207, 0x19 ;  /* 0x000000cf28ce7211 */ /* 0x000fe200078fcaff */
[----:B------:R-:W-:Y:S01]  /*2b70*/  IMAD R168, R168, 0x310, R26 ;  /* 0x00000310a8a87824 */ /* 0x000fe200078e021a */
[----:B------:R-:W-:Y:S01]  /*2b80*/  IADD3 R26, R61, R173, RZ ;  /* 0x000000ad3d1a7210 */ /* 0x000fe20007ffe0ff */
[----:B------:R-:W-:Y:S01]  /*2b90*/  IMAD.HI R51, R51, -0x72c234f7, R50 ;  /* 0x8d3dcb0933337827 */ /* 0x000fe200078e0232 */
[----:B------:R-:W-:Y:S01]  /*2ba0*/  SHF.R.U32.HI R99, RZ, 0x1f, R32 ;  /* 0x0000001fff637819 */ /* 0x000fe20000011620 */
[----:B------:R-:W-:Y:S01]  /*2bb0*/  HFMA2.MMA R40, -RZ, RZ, 0, 0 ;  /* 0x00000000ff287435 */ /* 0x000fe200000001ff */
[----:B------:R-:W-:Y:S01]  /*2bc0*/  IADD3 R28, R61, R15, RZ ;  /* 0x0000000f3d1c7210 */ /* 0x000fe20007ffe0ff */
[--C-:B------:R-:W-:Y:S01]  /*2bd0*/  IMAD R50, R188, 0x310, R27.reuse ;  /* 0x00000310bc327824 */ /* 0x100fe200078e021b */
[----:B------:R-:W-:Y:S01]  /*2be0*/  SHF.R.U32.HI R207, RZ, 0x1f, R42 ;  /* 0x0000001fffcf7819 */ /* 0x000fe2000001162a */
[--C-:B------:R-:W-:Y:S01]  /*2bf0*/  IMAD R190, R190, 0x310, R27.reuse ;  /* 0x00000310bebe7824 */ /* 0x100fe200078e021b */
[----:B------:R-:W-:Y:S01]  /*2c00*/  SHF.R.U32.HI R97, RZ, 0x1f, R34 ;  /* 0x0000001fff617819 */ /* 0x000fe20000011622 */
[----:B------:R-:W-:Y:S01]  /*2c10*/  IMAD R192, R192, 0x310, R27 ;  /* 0x00000310c0c07824 */ /* 0x000fe200078e021b */
[----:B------:R-:W-:Y:S01]  /*2c20*/  IADD3 R27, R3, 0x86c, RZ ;  /* 0x0000086c031b7810 */ /* 0x000fe20007ffe0ff */
[----:B------:R-:W-:Y:S01]  /*2c30*/  IMAD.HI R20, R21, -0x72c234f7, R20 ;  /* 0x8d3dcb0915147827 */ /* 0x000fe200078e0214 */
[----:B------:R-:W-:-:S02]  /*2c40*/  LEA.HI.SX32 R129, R129, R80, 0x19 ;  /* 0x0000005081817211 */ /* 0x000fc400078fcaff */
[----:B------:R-:W-:Y:S01]  /*2c50*/  MOV R30, RZ ;  /* 0x000000ff001e7202 */ /* 0x000fe20000000f00 */
[----:B------:R-:W-:Y:S01]  /*2c60*/  IMAD R125, R125, -0x1b3, R124 ;  /* 0xfffffe4d7d7d7824 */ /* 0x000fe200078e027c */
[----:B------:R-:W-:Y:S01]  /*2c70*/  IADD3 R80, R84, 0x6, RZ ;  /* 0x0000000654507810 */ /* 0x000fe20007ffe0ff */
[----:B------:R-:W-:Y:S01]  /*2c80*/  IMAD.HI R114, R115, -0x72c234f7, R114 ;  /* 0x8d3dcb0973727827 */ /* 0x000fe200078e0272 */
[----:B------:R-:W-:Y:S01]  /*2c90*/  LEA.HI.SX32 R99, R32, R99, 0x19 ;  /* 0x0000006320637211 */ /* 0x000fe200078fcaff */
[----:B------:R-:W-:Y:S01]  /*2ca0*/  HFMA2.MMA R124, -RZ, RZ, 0, 0 ;  /* 0x00000000ff7c7435 */ /* 0x000fe200000001ff */
[----:B------:R-:W-:Y:S01]  /*2cb0*/  IADD3 R132, R3, 0xdc, RZ ;  /* 0x000000dc03847810 */ /* 0x000fe20007ffe0ff */
[--C-:B------:R-:W-:Y:S01]  /*2cc0*/  IMAD R194, R194, 0x310, R26.reuse ;  /* 0x00000310c2c27824 */ /* 0x100fe200078e021a */
[----:B------:R-:W-:Y:S01]  /*2cd0*/  LEA.HI.SX32 R207, R42, R207, 0x19 ;  /* 0x000000cf2acf7211 */ /* 0x000fe200078fcaff */
[--C-:B------:R-:W-:Y:S01]  /*2ce0*/  IMAD R115, R175, 0x310, R26.reuse ;  /* 0x00000310af737824 */ /* 0x100fe200078e021a */
[----:B------:R-:W-:Y:S01]  /*2cf0*/  LEA.HI.SX32 R97, R34, R97, 0x19 ;  /* 0x0000006122617211 */ /* 0x000fe200078fcaff */
[----:B------:R-:W-:Y:S01]  /*2d00*/  IMAD R171, R171, 0x310, R26 ;  /* 0x00000310abab7824 */ /* 0x000fe200078e021a */
[----:B------:R-:W-:Y:S01]  /*2d10*/  HFMA2.MMA R32, -RZ, RZ, 0, 0 ;  /* 0x00000000ff207435 */ /* 0x000fe200000001ff */
[--C-:B------:R-:W-:Y:S01]  /*2d20*/  IMAD R199, R199, 0x310, R28.reuse ;  /* 0x00000310c7c77824 */ /* 0x100fe200078e021c */
[----:B------:R-:W-:Y:S01]  /*2d30*/  IADD3 R26, R61, R16, RZ ;  /* 0x000000103d1a7210 */ /* 0x000fe20007ffe0ff */
[----:B------:R-:W-:Y:S01]  /*2d40*/  IMAD R198, R198, 0x310, R28 ;  /* 0x00000310c6c67824 */ /* 0x000fe200078e021c */
[----:B------:R-:W-:Y:S01]  /*2d50*/  SHF.R.U32.HI R211, RZ, 0x1f, R20 ;  /* 0x0000001fffd37819 */ /* 0x000fe20000011614 */
[----:B------:R-:W-:Y:S01]  /*2d60*/  IMAD R201, R201, 0x310, R28 ;  /* 0x00000310c9c97824 */ /* 0x000fe200078e021c */
[----:B------:R-:W-:Y:S01]  /*2d70*/  IADD3 R28, R3, 0x9f4, RZ ;  /* 0x000009f4031c7810 */ /* 0x000fe20007ffe0ff */
[----:B------:R-:W-:Y:S01]  /*2d80*/  IMAD.HI R27, R27, 0x4b542805, RZ ;  /* 0x4b5428051b1b7827 */ /* 0x000fe200078e02ff */
[----:B------:R-:W-:-:S02]  /*2d90*/  IADD3 R133, R84, 0xc, RZ ;  /* 0x0000000c54857810 */ /* 0x000fc40007ffe0ff */
[----:B------:R-:W-:Y:S01]  /*2da0*/  SHF.R.U32.HI R76, RZ, 0x1f, R181 ;  /* 0x0000001fff4c7819 */ /* 0x000fe200000116b5 */
[----:B------:R-:W-:Y:S01]  /*2db0*/  IMAD.HI R209, R31, -0x72c234f7, R30 ;  /* 0x8d3dcb091fd17827 */ /* 0x000fe200078e021e */
[----:B------:R-:W-:Y:S02]  /*2dc0*/  MOV R110, RZ ;  /* 0x000000ff006e7202 */ /* 0x000fe40000000f00 */
[----:B------:R-:W-:Y:S01]  /*2dd0*/  IADD3 R30, R3, 0x1386, RZ ;  /* 0x00001386031e7810 */ /* 0x000fe20007ffe0ff */
[----:B------:R-:W-:Y:S01]  /*2de0*/  IMAD R5, R5, 0x900, R80 ;  /* 0x0000090005057824 */ /* 0x000fe200078e0250 */
[----:B------:R-:W-:Y:S01]  /*2df0*/  LEA.HI.SX32 R20, R20, R211, 0x1c ;  /* 0x000000d314147211 */ /* 0x000fe200078fe2ff */
[----:B------:R-:W-:Y:S01]  /*2e00*/  IMAD.HI R80, R132, 0x4b542805, RZ ;  /* 0x4b54280584507827 */ /* 0x000fe200078e02ff */
[----:B------:R-:W-:Y:S02]  /*2e10*/  IADD3 R22, R3, 0x4fa, RZ ;  /* 0x000004fa03167810 */ /* 0x000fe40007ffe0ff */
[----:B------:R-:W-:Y:S01]  /*2e20*/  IADD3 R29, R61, R11, RZ ;  /* 0x0000000b3d1d7210 */ /* 0x000fe20007ffe0ff */
[--C-:B------:R-:W-:Y:S01]  /*2e30*/  IMAD R206, R206, 0x310, R26.reuse ;  /* 0x00000310cece7824 */ /* 0x100fe200078e021a */
[----:B------:R-:W-:Y:S01]  /*2e40*/  IADD3 R31, R3, 0x150e, RZ ;  /* 0x0000150e031f7810 */ /* 0x000fe20007ffe0ff */
[--C-:B------:R-:W-:Y:S01]  /*2e50*/  IMAD R207, R207, 0x310, R26.reuse ;  /* 0x00000310cfcf7824 */ /* 0x100fe200078e021a */
[----:B------:R-:W-:Y:S01]  /*2e60*/  LEA.HI.SX32 R181, R181, R76, 0x19 ;  /* 0x0000004cb5b57211 */ /* 0x000fe200078fcaff */
[----:B------:R-:W-:Y:S01]  /*2e70*/  IMAD R63, R97, 0x310, R26 ;  /* 0x00000310613f7824 */ /* 0x000fe200078e021a */
[----:B------:R-:W-:Y:S01]  /*2e80*/  SHF.R.U32.HI R26, RZ, 0x1f, R27 ;  /* 0x0000001fff1a7819 */ /* 0x000fe2000001161b */
[----:B------:R-:W-:Y:S01]  /*2e90*/  IMAD.HI R28, R28, 0x4b542805, RZ ;  /* 0x4b5428051c1c7827 */ /* 0x000fe200078e02ff */
[----:B------:R-:W-:Y:S01]  /*2ea0*/  HFMA2.MMA R76, -RZ, RZ, 0, 0 ;  /* 0x00000000ff4c7435 */ /* 0x000fe200000001ff */
[----:B------:R-:W-:-:S02]  /*2eb0*/  MOV R34, RZ ;  /* 0x000000ff00227202 */ /* 0x000fc40000000f00 */
[----:B------:R-:W-:Y:S01]  /*2ec0*/  IMAD R123, R123, -0x1b3, R122 ;  /* 0xfffffe4d7b7b7824 */ /* 0x000fe200078e027a */
[----:B------:R-:W-:Y:S01]  /*2ed0*/  MOV R122, RZ ;  /* 0x000000ff007a7202 */ /* 0x000fe20000000f00 */
[----:B------:R-:W-:Y:S01]  /*2ee0*/  IMAD R127, R127, -0x1b3, R126 ;  /* 0xfffffe4d7f7f7824 */ /* 0x000fe200078e027e */
[----:B------:R-:W-:Y:S01]  /*2ef0*/  MOV R126, RZ ;  /* 0x000000ff007e7202 */ /* 0x000fe20000000f00 */
[----:B------:R-:W-:Y:S01]  /*2f00*/  IMAD R6, R6, 0x900, R133 ;  /* 0x0000090006067824 */ /* 0x000fe200078e0285 */
[----:B------:R-:W-:Y:S01]  /*2f10*/  SHF.R.U32.HI R133, RZ, 0x1f, R80 ;  /* 0x0000001fff857819 */ /* 0x000fe20000011650 */
[----:B------:R-:W-:Y:S01]  /*2f20*/  IMAD R129, R129, -0x1b3, R128 ;  /* 0xfffffe4d81817824 */ /* 0x000fe200078e0280 */
[----:B------:R-:W-:Y:S01]  /*2f30*/  HFMA2.MMA R128, -RZ, RZ, 0, 0 ;  /* 0x00000000ff807435 */ /* 0x000fe200000001ff */
[----:B------:R-:W-:Y:S01]  /*2f40*/  IMAD.HI R111, R111, -0x72c234f7, R110 ;  /* 0x8d3dcb096f6f7827 */ /* 0x000fe200078e026e */
[----:B------:R-:W-:Y:S01]  /*2f50*/  LEA.HI.SX32 R133, R80, R133, 0x19 ;  /* 0x0000008550857211 */ /* 0x000fe200078fcaff */
[----:B------:R-:W-:Y:S01]  /*2f60*/  HFMA2.MMA R80, -RZ, RZ, 0, 0 ;  /* 0x00000000ff507435 */ /* 0x000fe200000001ff */
[----:B------:R-:W-:Y:S01]  /*2f70*/  MOV R78, RZ ;  /* 0x000000ff004e7202 */ /* 0x000fe20000000f00 */
[----:B------:R-:W-:Y:S01]  /*2f80*/  IMAD.HI R124, R125, -0x72c234f7, R124 ;  /* 0x8d3dcb097d7c7827 */ /* 0x000fe200078e027c */
[----:B------:R-:W-:-:S02]  /*2f90*/  LEA.HI.SX32 R125, R27, R26, 0x19 ;  /* 0x0000001a1b7d7211 */ /* 0x000fc400078fcaff */
[----:B------:R-:W-:Y:S01]  /*2fa0*/  SHF.R.U32.HI R27, RZ, 0x1f, R28 ;  /* 0x0000001fff1b7819 */ /* 0x000fe2000001161c */
[----:B------:R-:W-:Y:S01]  /*2fb0*/  IMAD.HI R30, R30, 0x4b542805, RZ ;  /* 0x4b5428051e1e7827 */ /* 0x000fe200078e02ff */
[----:B------:R-:W-:Y:S02]  /*2fc0*/  MOV R86, RZ ;  /* 0x000000ff00567202 */ /* 0x000fe40000000f00 */
[----:B------:R-:W-:Y:S01]  /*2fd0*/  MOV R90, RZ ;  /* 0x000000ff005a7202 */ /* 0x000fe20000000f00 */
[----:B------:R-:W-:Y:S01]  /*2fe0*/  IMAD.HI R210, R33, -0x72c234f7, R32 ;  /* 0x8d3dcb0921d27827 */ /* 0x000fe200078e0220 */
[C---:B------:R-:W-:Y:S02]  /*2ff0*/  IADD3 R33, R3.reuse, 0x1696, RZ ;  /* 0x0000169603217810 */ /* 0x040fe40007ffe0ff */
[----:B------:R-:W-:Y:S01]  /*3000*/  MOV R38, RZ ;  /* 0x000000ff00267202 */ /* 0x000fe20000000f00 */
[----:B------:R-:W-:Y:S01]  /*3010*/  IMAD R110, R20, -0x1d, R21 ;  /* 0xffffffe3146e7824 */ /* 0x000fe200078e0215 */
[----:B------:R-:W-:Y:S01]  /*3020*/  IADD3 R20, R3, 0x682, RZ ;  /* 0x0000068203147810 */ /* 0x000fe20007ffe0ff */
[----:B------:R-:W-:Y:S01]  /*3030*/  IMAD.HI R22, R22, 0x4b542805, RZ ;  /* 0x4b54280516167827 */ /* 0x000fe200078e02ff */
[----:B------:R-:W-:-:S02]  /*3040*/  MOV R46, RZ ;  /* 0x000000ff002e7202 */ /* 0x000fc40000000f00 */
[----:B------:R-:W-:Y:S01]  /*3050*/  IADD3 R37, R61, R179, RZ ;  /* 0x000000b33d257210 */ /* 0x000fe20007ffe0ff */
[--C-:B------:R-:W-:Y:S01]  /*3060*/  IMAD R174, R174, 0x310, R29.reuse ;  /* 0x00000310aeae7824 */ /* 0x100fe200078e021d */
[----:B------:R-:W-:Y:S01]  /*3070*/  MOV R154, RZ ;  /* 0x000000ff009a7202 */ /* 0x000fe20000000f00 */
[----:B------:R-:W-:Y:S01]  /*3080*/  IMAD R178, R178, 0x310, R29 ;  /* 0x00000310b2b27824 */ /* 0x000fe200078e021d */
[----:B------:R-:W-:Y:S01]  /*3090*/  IADD3 R29, R3, 0xb7c, RZ ;  /* 0x00000b7c031d7810 */ /* 0x000fe20007ffe0ff */
[----:B------:R-:W-:Y:S01]  /*30a0*/  IMAD.HI R32, R31, 0x4b542805, RZ ;  /* 0x4b5428051f207827 */ /* 0x000fe200078e02ff */
[----:B------:R-:W-:Y:S02]  /*30b0*/  SHF.R.U32.HI R31, RZ, 0x1f, R30 ;  /* 0x0000001fff1f7819 */ /* 0x000fe4000001161e */
[----:B------:R-:W-:Y:S01]  /*30c0*/  IADD3 R44, R3, 0x1a08, RZ ;  /* 0x00001a08032c7810 */ /* 0x000fe20007ffe0ff */
[----:B------:R-:W-:Y:S01]  /*30d0*/  IMAD.HI R122, R123, -0x72c234f7, R122 ;  /* 0x8d3dcb097b7a7827 */ /* 0x000fe200078e027a */
[----:B------:R-:W-:-:S02]  /*30e0*/  LEA.HI.SX32 R123, R28, R27, 0x19 ;  /* 0x0000001b1c7b7211 */ /* 0x000fc400078fcaff */
[----:B------:R-:W-:Y:S01]  /*30f0*/  SHF.R.U32.HI R27, RZ, 0x1f, R32 ;  /* 0x0000001fff1b7819 */ /* 0x000fe20000011620 */
[----:B------:R-:W-:Y:S01]  /*3100*/  IMAD.HI R126, R127, -0x72c234f7, R126 ;  /* 0x8d3dcb097f7e7827 */ /* 0x000fe200078e027e */
[----:B------:R-:W-:Y:S02]  /*3110*/  SHF.R.U32.HI R127, RZ, 0x1f, R22 ;  /* 0x0000001fff7f7819 */ /* 0x000fe40000011616 */
[----:B------:R-:W-:Y:S01]  /*3120*/  LEA.HI.SX32 R31, R30, R31, 0x19 ;  /* 0x0000001f1e1f7211 */ /* 0x000fe200078fcaff */
[----:B------:R-:W-:Y:S01]  /*3130*/  IMAD.HI R20, R20, 0x4b542805, RZ ;  /* 0x4b54280514147827 */ /* 0x000fe200078e02ff */
[----:B------:R-:W-:Y:S02]  /*3140*/  LEA.HI.SX32 R127, R22, R127, 0x19 ;  /* 0x0000007f167f7211 */ /* 0x000fe400078fcaff */
[----:B------:R-:W-:Y:S01]  /*3150*/  IADD3 R30, R61, R165, RZ ;  /* 0x000000a53d1e7210 */ /* 0x000fe20007ffe0ff */
[----:B------:R-:W-:Y:S01]  /*3160*/  IMAD.HI R29, R29, 0x4b542805, RZ ;  /* 0x4b5428051d1d7827 */ /* 0x000fe200078e02ff */
[----:B------:R-:W-:-:S02]  /*3170*/  IADD3 R28, R61, R163, RZ ;  /* 0x000000a33d1c7210 */ /* 0x000fc40007ffe0ff */
[----:B------:R-:W-:Y:S01]  /*3180*/  MOV R42, RZ ;  /* 0x000000ff002a7202 */ /* 0x000fe20000000f00 */
[----:B------:R-:W-:Y:S01]  /*3190*/  IMAD.HI R76, R77, -0x72c234f7, R76 ;  /* 0x8d3dcb094d4c7827 */ /* 0x000fe200078e024c */
[----:B------:R-:W-:Y:S02]  /*31a0*/  LEA.HI.SX32 R77, R32, R27, 0x19 ;  /* 0x0000001b204d7211 */ /* 0x000fe400078fcaff */
[----:B------:R-:W-:Y:S01]  /*31b0*/  IADD3 R32, R61, R159, RZ ;  /* 0x0000009f3d207210 */ /* 0x000fe20007ffe0ff */
[----:B------:R-:W-:Y:S01]  /*31c0*/  IMAD.HI R211, R35, -0x72c234f7, R34 ;  /* 0x8d3dcb0923d37827 */ /* 0x000fe200078e0222 */
[----:B------:R-:W-:Y:S02]  /*31d0*/  IADD3 R34, R61, R94, RZ ;  /* 0x0000005e3d227210 */ /* 0x000fe40007ffe0ff */
[----:B------:R-:W-:Y:S01]  /*31e0*/  SHF.R.U32.HI R26, RZ, 0x1f, R29 ;  /* 0x0000001fff1a7819 */ /* 0x000fe2000001161d */
[----:B------:R-:W-:Y:S01]  /*31f0*/  IMAD.HI R128, R129, -0x72c234f7, R128 ;  /* 0x8d3dcb0981807827 */ /* 0x000fe200078e0280 */
[----:B------:R-:W-:-:S02]  /*3200*/  SHF.R.U32.HI R129, RZ, 0x1f, R20 ;  /* 0x0000001fff817819 */ /* 0x000fc40000011614 */
[----:B------:R-:W-:Y:S01]  /*3210*/  LEA.HI.SX32 R73, R29, R26, 0x19 ;  /* 0x0000001a1d497211 */ /* 0x000fe200078fcaff */
[----:B------:R-:W-:Y:S01]  /*3220*/  IMAD.HI R33, R33, 0x4b542805, RZ ;  /* 0x4b54280521217827 */ /* 0x000fe200078e02ff */
[----:B------:R-:W-:Y:S02]  /*3230*/  LEA.HI.SX32 R129, R20, R129, 0x19 ;  /* 0x0000008114817211 */ /* 0x000fe400078fcaff */
[----:B------:R-:W-:Y:S01]  /*3240*/  SHF.R.U32.HI R26, RZ, 0x1f, R183 ;  /* 0x0000001fff1a7819 */ /* 0x000fe200000116b7 */
[--C-:B------:R-:W-:Y:S01]  /*3250*/  IMAD R127, R127, 0x310, R30.reuse ;  /* 0x000003107f7f7824 */ /* 0x100fe200078e021e */
[----:B------:R-:W-:Y:S01]  /*3260*/  MOV R56, RZ ;  /* 0x000000ff00387202 */ /* 0x000fe20000000f00 */
[----:B------:R-:W-:Y:S01]  /*3270*/  IMAD R75, R75, 0x310, R30 ;  /* 0x000003104b4b7824 */ /* 0x000fe200078e021e */
[----:B------:R-:W-:Y:S01]  /*3280*/  IADD3 R30, R61, R169, RZ ;  /* 0x000000a93d1e7210 */ /* 0x000fe20007ffe0ff */
[----:B------:R-:W-:Y:S01]  /*3290*/  IMAD.HI R80, R81, -0x72c234f7, R80 ;  /* 0x8d3dcb0951507827 */ /* 0x000fe200078e0250 */
[----:B------:R-:W-:-:S02]  /*32a0*/  LEA.HI.SX32 R29, R183, R26, 0x1c ;  /* 0x0000001ab71d7211 */ /* 0x000fc400078fe2ff */
[----:B------:R-:W-:Y:S01]  /*32b0*/  ISETP.GE.AND P0, PT, R179, 0x1, PT ;  /* 0x00000001b300780c */ /* 0x000fe20003f06270 */
[--C-:B------:R-:W-:Y:S01]  /*32c0*/  IMAD R125, R125, 0x310, R32.reuse ;  /* 0x000003107d7d7824 */ /* 0x100fe200078e0220 */
[----:B------:R-:W-:Y:S01]  /*32d0*/  ISETP.GE.AND P2, PT, R163, 0x1, PT ;  /* 0x00000001a300780c */ /* 0x000fe20003f46270 */
[----:B------:R-:W-:Y:S01]  /*32e0*/  IMAD R81, R31, 0x310, R32 ;  /* 0x000003101f517824 */ /* 0x000fe200078e0220 */
[----:B------:R-:W-:Y:S01]  /*32f0*/  IADD3 R31, R3, 0xbde, RZ ;  /* 0x00000bde031f7810 */ /* 0x000fe20007ffe0ff */
[--C-:B------:R-:W-:Y:S01]  /*3300*/  IMAD R123, R123, 0x310, R34.reuse ;  /* 0x000003107b7b7824 */ /* 0x100fe200078e0222 */
[----:B------:R-:W-:Y:S01]  /*3310*/  SHF.R.U32.HI R32, RZ, 0x1f, R33 ;  /* 0x0000001fff207819 */ /* 0x000fe20000011621 */
[----:B------:R-:W-:Y:S01]  /*3320*/  IMAD R77, R77, 0x310, R34 ;  /* 0x000003104d4d7824 */ /* 0x000fe200078e0222 */
[----:B------:R-:W-:Y:S01]  /*3330*/  IADD3 R34, R3, 0x16f8, RZ ;  /* 0x000016f803227810 */ /* 0x000fe20007ffe0ff */
[----:B------:R-:W-:Y:S01]  /*3340*/  IMAD.HI R78, R79, -0x72c234f7, R78 ;  /* 0x8d3dcb094f4e7827 */ /* 0x000fe200078e024e */
[----:B------:R-:W-:-:S02]  /*3350*/  LEA.HI.SX32 R79, R33, R32, 0x19 ;  /* 0x00000020214f7211 */ /* 0x000fc400078fcaff */
[----:B------:R-:W-:Y:S01]  /*3360*/  P2R R25, PR, RZ, 0x1 ;  /* 0x00000001ff197803 */ /* 0x000fe20000000000 */
[--C-:B------:R-:W-:Y:S01]  /*3370*/  IMAD R129, R129, 0x310, R30.reuse ;  /* 0x0000031081817824 */ /* 0x100fe200078e021e */
[----:B------:R-:W-:Y:S01]  /*3380*/  ISETP.GE.AND P0, PT, R173, 0x1, PT ;  /* 0x00000001ad00780c */ /* 0x000fe20003f06270 */
[----:B------:R-:W-:Y:S01]  /*3390*/  IMAD R83, R83, 0x310, R30 ;  /* 0x0000031053537824 */ /* 0x000fe200078e021e */
[----:B------:R-:W-:Y:S01]  /*33a0*/  IADD3 R30, R17, R61, RZ ;  /* 0x0000003d111e7210 */ /* 0x000fe20007ffe0ff */
[----:B------:R-:W-:Y:S01]  /*33b0*/  IMAD.HI R31, R31, 0x4b542805, RZ ;  /* 0x4b5428051f1f7827 */ /* 0x000fe200078e02ff */
[----:B------:R-:W-:Y:S02]  /*33c0*/  ISETP.GE.AND P1, PT, R200, 0x1, PT ;  /* 0x00000001c800780c */ /* 0x000fe40003f26270 */
[----:B------:R-:W-:Y:S01]  /*33d0*/  IADD3 R200, R61, R200, RZ ;  /* 0x000000c83dc87210 */ /* 0x000fe20007ffe0ff */
[----:B------:R-:W-:Y:S01]  /*33e0*/  IMAD.HI R34, R34, 0x4b542805, RZ ;  /* 0x4b54280522227827 */ /* 0x000fe200078e02ff */
[----:B------:R-:W-:-:S02]  /*33f0*/  ISETP.GE.AND P3, PT, R96, 0x1, PT ;  /* 0x000000016000780c */ /* 0x000fc40003f66270 */
[----:B------:R-:W-:Y:S01]  /*3400*/  ISETP.GE.AND P5, PT, R108, 0x1, PT ;  /* 0x000000016c00780c */ /* 0x000fe20003fa6270 */
[----:B------:R-:W-:Y:S01]  /*3410*/  IMAD R73, R73, 0x310, R30 ;  /* 0x0000031049497824 */ /* 0x000fe200078e021e */
[----:B------:R-:W-:Y:S01]  /*3420*/  SHF.R.U32.HI R33, RZ, 0x1f, R34 ;  /* 0x0000001fff217819 */ /* 0x000fe20000011622 */
[--C-:B------:R-:W-:Y:S01]  /*3430*/  IMAD R29, R29, 0x1c, R30.reuse ;  /* 0x0000001c1d1d7824 */ /* 0x100fe200078e021e */
[----:B------:R-:W-:Y:S01]  /*3440*/  ISETP.GE.AND P6, PT, R100, 0x1, PT ;  /* 0x000000016400780c */ /* 0x000fe20003fc6270 */
[----:B------:R-:W-:Y:S01]  /*3450*/  IMAD R79, R79, 0x310, R30 ;  /* 0x000003104f4f7824 */ /* 0x000fe200078e021e */
[----:B------:R-:W-:Y:S01]  /*3460*/  SHF.R.U32.HI R30, RZ, 0x1f, R31 ;  /* 0x0000001fff1e7819 */ /* 0x000fe2000001161f */
[----:B------:R-:W-:Y:S01]  /*3470*/  IMAD.HI R86, R87, -0x72c234f7, R86 ;  /* 0x8d3dcb0957567827 */ /* 0x000fe200078e0256 */
[----:B------:R-:W-:Y:S02]  /*3480*/  LEA.HI.SX32 R34, R34, R33, 0x19 ;  /* 0x0000002122227211 */ /* 0x000fe400078fcaff */
[----:B------:R-:W-:Y:S01]  /*3490*/  LEA.HI.SX32 R32, R31, R30, 0x19 ;  /* 0x0000001e1f207211 */ /* 0x000fe200078fcaff */
[----:B------:R-:W-:Y:S01]  /*34a0*/  IMAD.HI R90, R91, -0x72c234f7, R90 ;  /* 0x8d3dcb095b5a7827 */ /* 0x000fe200078e025a */
[----:B------:R-:W-:-:S02]  /*34b0*/  SHF.R.U32.HI R31, RZ, 0x1f, R162 ;  /* 0x0000001fff1f7819 */ /* 0x000fc400000116a2 */
[----:B------:R-:W-:Y:S01]  /*34c0*/  IADD3 R33, R3, 0xc40, RZ ;  /* 0x00000c4003217810 */ /* 0x000fe20007ffe0ff */
[----:B------:R-:W-:Y:S01]  /*34d0*/  IMAD.HI R68, R69, -0x72c234f7, R68 ;  /* 0x8d3dcb0945447827 */ /* 0x000fe200078e0244 */
[----:B------:R-:W-:Y:S02]  /*34e0*/  LEA.HI.SX32 R30, R162, R31, 0x1c ;  /* 0x0000001fa21e7211 */ /* 0x000fe400078fe2ff */
[----:B------:R-:W-:Y:S01]  /*34f0*/  IADD3 R87, R61, R96, RZ ;  /* 0x000000603d577210 */ /* 0x000fe20007ffe0ff */
[----:B------:R-:W-:Y:S01]  /*3500*/  IMAD.HI R33, R33, 0x4b542805, RZ ;  /* 0x4b54280521217827 */ /* 0x000fe200078e02ff */
[----:B------:R-:W-:Y:S02]  /*3510*/  IADD3 R31, R3, 0x175a, RZ ;  /* 0x0000175a031f7810 */ /* 0x000fe40007ffe0ff */
[----:B------:R-:W-:Y:S01]  /*3520*/  ISETP.GE.AND P4, PT, R98, 0x1, PT ;  /* 0x000000016200780c */ /* 0x000fe20003f86270 */
[----:B------:R-:W-:Y:S01]  /*3530*/  IMAD R113, R32, 0x310, R87 ;  /* 0x0000031020717824 */ /* 0x000fe200078e0257 */
[----:B------:R-:W-:Y:S01]  /*3540*/  SHF.R.U32.HI R32, RZ, 0x1f, R33 ;  /* 0x0000001fff207819 */ /* 0x000fe20000011621 */
[----:B------:R-:W-:-:S03]  /*3550*/  IMAD.HI R31, R31, 0x4b542805, RZ ;  /* 0x4b5428051f1f7827 */ /* 0x000fc600078e02ff */
[----:B------:R-:W-:Y:S01]  /*3560*/  LEA.HI.SX32 R89, R33, R32, 0x19 ;  /* 0x0000002021597211 */ /* 0x000fe200078fcaff */
[----:B------:R-:W-:Y:S01]  /*3570*/  IMAD R30, R30, 0x1c, R87 ;  /* 0x0000001c1e1e7824 */ /* 0x000fe200078e0257 */
[----:B------:R-:W-:Y:S01]  /*3580*/  SHF.R.U32.HI R32, RZ, 0x1f, R31 ;  /* 0x0000001fff207819 */ /* 0x000fe2000001161f */
[----:B------:R-:W-:Y:S01]  /*3590*/  IMAD R87, R34, 0x310, R87 ;  /* 0x0000031022577824 */ /* 0x000fe200078e0257 */
[----:B------:R-:W-:Y:S01]  /*35a0*/  IADD3 R33, R3, 0x19a6, RZ ;  /* 0x000019a603217810 */ /* 0x000fe20007ffe0ff */
[----:B------:R-:W-:Y:S01]  /*35b0*/  IMAD R69, R101, 0x310, R28 ;  /* 0x0000031065457824 */ /* 0x000fe200078e021c */
[----:B------:R-:W-:Y:S01]  /*35c0*/  LEA.HI.SX32 R93, R31, R32, 0x19 ;  /* 0x000000201f5d7211 */ /* 0x000fe200078fcaff */
[----:B------:R-:W-:Y:S01]  /*35d0*/  IMAD R121, R121, -0x1b3, R120 ;  /* 0xfffffe4d79797824 */ /* 0x000fe200078e0278 */
[----:B------:R-:W-:Y:S01]  /*35e0*/  SHF.R.U32.HI R31, RZ, 0x1f, R160 ;  /* 0x0000001fff1f7819 */ /* 0x000fe200000116a0 */
[----:B------:R-:W-:Y:S01]  /*35f0*/  IMAD.HI R34, R33, 0x4b542805, RZ ;  /* 0x4b54280521227827 */ /* 0x000fe200078e02ff */
[----:B------:R-:W-:Y:S01]  /*3600*/  IADD3 R32, R61, R18, RZ ;  /* 0x000000123d207210 */ /* 0x000fe20007ffe0ff */
[----:B------:R-:W-:Y:S01]  /*3610*/  HFMA2.MMA R120, -RZ, RZ, 0, 0 ;  /* 0x00000000ff787435 */ /* 0x000fe200000001ff */
[----:B------:R-:W-:Y:S01]  /*3620*/  LEA.HI.SX32 R31, R160, R31, 0x1c ;  /* 0x0000001fa01f7211 */ /* 0x000fe200078fe2ff */
[----:B------:R-:W-:Y:S01]  /*3630*/  IMAD R95, R95, 0x900, R84 ;  /* 0x000009005f5f7824 */ /* 0x000fe200078e0254 */
[----:B------:R-:W-:Y:S01]  /*3640*/  HFMA2.MMA R84, -RZ, RZ, 0, 0 ;  /* 0x00000000ff547435 */ /* 0x000fe200000001ff */
[----:B------:R-:W-:-:S02]  /*3650*/  IMAD R89, R89, 0x310, R32 ;  /* 0x0000031059597824 */ /* 0x000fc400078e0220 */
[--C-:B------:R-:W-:Y:S01]  /*3660*/  IMAD R31, R31, 0x1c, R32.reuse ;  /* 0x0000001c1f1f7824 */ /* 0x100fe200078e0220 */
[----:B------:R-:W-:Y:S01]  /*3670*/  IADD3 R95, R95, 0x46, RZ ;  /* 0x000000465f5f7810 */ /* 0x000fe20007ffe0ff */
[----:B------:R-:W-:Y:S01]  /*3680*/  IMAD R93, R93, 0x310, R32 ;  /* 0x000003105d5d7824 */ /* 0x000fe200078e0220 */
[----:B------:R-:W-:Y:S01]  /*3690*/  IADD3 R32, R3, 0xe8c, RZ ;  /* 0x00000e8c03207810 */ /* 0x000fe20007ffe0ff */
[----:B------:R-:W-:-:S04]  /*36a0*/  IMAD.HI R120, R121, -0x72c234f7, R120 ;  /* 0x8d3dcb0979787827 */ /* 0x000fc800078e0278 */
[----:B------:R-:W-:-:S04]  /*36b0*/  IMAD.HI R32, R32, 0x4b542805, RZ ;  /* 0x4b54280520207827 */ /* 0x000fc800078e02ff */
[----:B------:R-:W-:Y:S01]  /*36c0*/  IMAD.HI R84, R85, -0x72c234f7, R84 ;  /* 0x8d3dcb0955547827 */ /* 0x000fe200078e0254 */
[----:B------:R-:W-:-:S03]  /*36d0*/  SHF.R.U32.HI R33, RZ, 0x1f, R32 ;  /* 0x0000001fff217819 */ /* 0x000fc60000011620 */
[----:B------:R-:W-:Y:S01]  /*36e0*/  IMAD R137, R137, -0x1b3, R136 ;  /* 0xfffffe4d89897824 */ /* 0x000fe200078e0288 */
[----:B------:R-:W-:Y:S01]  /*36f0*/  LEA.HI.SX32 R97, R32, R33, 0x19 ;  /* 0x0000002120617211 */ /* 0x000fe200078fcaff */
[----:B------:R-:W-:Y:S01]  /*3700*/  IMAD.HI R214, R41, -0x72c234f7, R40 ;  /* 0x8d3dcb0929d67827 */ /* 0x000fe200078e0228 */
[----:B------:R-:W-:Y:S02]  /*3710*/  SHF.R.U32.HI R33, RZ, 0x1f, R34 ;  /* 0x0000001fff217819 */ /* 0x000fe40000011622 */
[----:B------:R-:W-:Y:S01]  /*3720*/  IADD3 R32, R61, R98, RZ ;  /* 0x000000623d207210 */ /* 0x000fe20007ffe0ff */
[----:B------:R-:W-:Y:S01]  /*3730*/  IMAD.HI R213, R39, -0x72c234f7, R38 ;  /* 0x8d3dcb0927d57827 */ /* 0x000fe200078e0226 */
[----:B------:R-:W-:Y:S02]  /*3740*/  LEA.HI.SX32 R91, R34, R33, 0x19 ;  /* 0x00000021225b7211 */ /* 0x000fe400078fcaff */
[----:B------:R-:W-:Y:S01]  /*3750*/  SHF.R.U32.HI R33, RZ, 0x1f, R54 ;  /* 0x0000001fff217819 */ /* 0x000fe20000011636 */
[--C-:B------:R-:W-:Y:S01]  /*3760*/  IMAD R97, R97, 0x310, R32.reuse ;  /* 0x0000031061617824 */ /* 0x100fe200078e0220 */
[----:B------:R-:W-:Y:S01]  /*3770*/  MOV R136, RZ ;  /* 0x000000ff00887202 */ /* 0x000fe20000000f00 */
[----:B------:R-:W-:Y:S01]  /*3780*/  IMAD R91, R91, 0x310, R32 ;  /* 0x000003105b5b7824 */ /* 0x000fe200078e0220 */
[----:B------:R-:W-:Y:S01]  /*3790*/  LEA.HI.SX32 R33, R54, R33, 0x19 ;  /* 0x0000002136217211 */ /* 0x000fe200078fcaff */
[----:B------:R-:W-:Y:S01]  /*37a0*/  IMAD.HI R152, R153, -0x72c234f7, R152 ;  /* 0x8d3dcb0999987827 */ /* 0x000fe200078e0298 */
[----:B------:R-:W-:-:S02]  /*37b0*/  IADD3 R39, R3, 0x12c2, RZ ;  /* 0x000012c203277810 */ /* 0x000fc40007ffe0ff */
[----:B------:R-:W-:Y:S01]  /*37c0*/  P2R R98, PR, RZ, 0x40 ;  /* 0x00000040ff627803 */ /* 0x000fe20000000000 */
[----:B------:R-:W-:Y:S01]  /*37d0*/  IMAD R101, R33, 0x310, R32 ;  /* 0x0000031021657824 */ /* 0x000fe200078e0220 */
[----:B------:R-:W-:Y:S01]  /*37e0*/  IADD3 R32, R3, 0x5be, RZ ;  /* 0x000005be03207810 */ /* 0x000fe20007ffe0ff */
[----:B------:R-:W-:Y:S01]  /*37f0*/  IMAD.HI R136, R137, -0x72c234f7, R136 ;  /* 0x8d3dcb0989887827 */ /* 0x000fe200078e0288 */
[----:B------:R-:W-:Y:S02]  /*3800*/  IADD3 R33, R3, 0x10d8, RZ ;  /* 0x000010d803217810 */ /* 0x000fe40007ffe0ff */
[----:B------:R-:W-:Y:S01]  /*3810*/  SHF.R.U32.HI R179, RZ, 0x1f, R152 ;  /* 0x0000001fffb37819 */ /* 0x000fe20000011698 */
[----:B------:R-:W-:-:S03]  /*3820*/  IMAD.HI R32, R32, 0x4b542805, RZ ;  /* 0x4b54280520207827 */ /* 0x000fc600078e02ff */
[----:B------:R-:W-:Y:S01]  /*3830*/  LEA.HI.SX32 R179, R152, R179, 0x1c ;  /* 0x000000b398b37211 */ /* 0x000fe200078fe2ff */
[----:B------:R-:W-:Y:S01]  /*3840*/  IMAD.HI R34, R33, 0x4b542805, RZ ;  /* 0x4b54280521227827 */ /* 0x000fe200078e02ff */
[----:B------:R-:W-:-:S03]  /*3850*/  SHF.R.U32.HI R33, RZ, 0x1f, R32 ;  /* 0x0000001fff217819 */ /* 0x000fc60000011620 */
[----:B------:R-:W-:Y:S01]  /*3860*/  IMAD R119, R119, -0x1b3, R118 ;  /* 0xfffffe4d77777824 */ /* 0x000fe200078e0276 */
[----:B------:R-:W-:Y:S01]  /*3870*/  SHF.R.U32.HI R35, RZ, 0x1f, R34 ;  /* 0x0000001fff237819 */ /* 0x000fe20000011622 */
[----:B------:R-:W-:Y:S01]  /*3880*/  IMAD R131, R131, -0x1b3, R130 ;  /* 0xfffffe4d83837824 */ /* 0x000fe200078e0282 */
[----:B------:R-:W-:Y:S01]  /*3890*/  LEA.HI.SX32 R33, R32, R33, 0x19 ;  /* 0x0000002120217211 */ /* 0x000fe200078fcaff */
[----:B------:R-:W-:Y:S01]  /*38a0*/  HFMA2.MMA R130, -RZ, RZ, 0, 0 ;  /* 0x00000000ff827435 */ /* 0x000fe200000001ff */
[----:B------:R-:W-:Y:S01]  /*38b0*/  LEA.HI.SX32 R35, R34, R35, 0x19 ;  /* 0x0000002322237211 */ /* 0x000fe200078fcaff */
[----:B------:R-:W-:Y:S01]  /*38c0*/  IMAD R133, R133, -0x1b3, R132 ;  /* 0xfffffe4d85857824 */ /* 0x000fe200078e0284 */
[----:B------:R-:W-:Y:S01]  /*38d0*/  IADD3 R32, R61, R104, RZ ;  /* 0x000000683d207210 */ /* 0x000fe20007ffe0ff */
[----:B------:R-:W-:Y:S01]  /*38e0*/  IMAD.HI R46, R47, -0x72c234f7, R46 ;  /* 0x8d3dcb092f2e7827 */ /* 0x000fe200078e022e */
[----:B------:R-:W-:Y:S02]  /*38f0*/  MOV R118, RZ ;  /* 0x000000ff00767202 */ /* 0x000fe40000000f00 */
[----:B------:R-:W-:Y:S01]  /*3900*/  MOV R132, RZ ;  /* 0x000000ff00847202 */ /* 0x000fe20000000f00 */
[--C-:B------:R-:W-:Y:S01]  /*3910*/  IMAD R85, R33, 0x310, R32.reuse ;  /* 0x0000031021557824 */ /* 0x100fe200078e0220 */
[----:B------:R-:W-:Y:S01]  /*3920*/  MOV R33, R3 ;  /* 0x0000000300217202 */ /* 0x000fe20000000f00 */
[----:B------:R-:W-:Y:S01]  /*3930*/  IMAD R121, R35, 0x310, R32 ;  /* 0x0000031023797824 */ /* 0x000fe200078e0220 */
[----:B------:R-:W-:Y:S01]  /*3940*/  HFMA2.MMA R32, -RZ, RZ, 0, 0 ;  /* 0x00000000ff207435 */ /* 0x000fe200000001ff */
[----:B------:R-:W-:Y:S01]  /*3950*/  IMAD.HI R118, R119, -0x72c234f7, R118 ;  /* 0x8d3dcb0977767827 */ /* 0x000fe200078e0276 */
[----:B------:R-:W-:-:S03]  /*3960*/  IADD3 R47, R3, 0x199, RZ ;  /* 0x00000199032f7810 */ /* 0x000fc60007ffe0ff */
[----:B------:R-:W-:Y:S02]  /*3970*/  IMAD R119, R99, 0x310, R28 ;  /* 0x0000031063777824 */ /* 0x000fe400078e021c */
[----:B------:R-:W-:-:S04]  /*3980*/  IMAD.HI R130, R131, -0x72c234f7, R130 ;  /* 0x8d3dcb0983827827 */ /* 0x000fc800078e0282 */
[C---:B------:R-:W-:Y:S01]  /*3990*/  IMAD.HI R34, R3.reuse, -0x6db6db6d, R32 ;  /* 0x9249249303227827 */ /* 0x040fe200078e0220 */
[----:B------:R-:W-:-:S03]  /*39a0*/  IADD3 R33, R3, 0x11, RZ ;  /* 0x0000001103217810 */ /* 0x000fc60007ffe0ff */
[----:B------:R-:W-:Y:S01]  /*39b0*/  IMAD.HI R132, R133, -0x72c234f7, R132 ;  /* 0x8d3dcb0985847827 */ /* 0x000fe200078e0284 */
[----:B------:R-:W-:-:S03]  /*39c0*/  SHF.R.U32.HI R35, RZ, 0x1f, R34 ;  /* 0x0000001fff237819 */ /* 0x000fc60000011622 */
[----:B------:R-:W-:Y:S01]  /*39d0*/  IMAD.HI R32, R33, -0x72c234f7, R32 ;  /* 0x8d3dcb0921207827 */ /* 0x000fe200078e0220 */
[----:B------:R-:W-:Y:S02]  /*39e0*/  LEA.HI R40, R34, R35, RZ, 0x1e ;  /* 0x0000002322287211 */ /* 0x000fe400078ff0ff */
[----:B------:R-:W-:Y:S01]  /*39f0*/  IADD3 R34, R3, 0x162, RZ ;  /* 0x0000016203227810 */ /* 0x000fe20007ffe0ff */
[----:B------:R-:W-:Y:S01]  /*3a00*/  IMAD R170, R170, 0x310, R37 ;  /* 0x00000310aaaa7824 */ /* 0x000fe200078e0225 */
[----:B------:R-:W-:Y:S01]  /*3a10*/  SHF.R.U32.HI R35, RZ, 0x1f, R32 ;  /* 0x0000001fff237819 */ /* 0x000fe20000011620 */
[----:B------:R-:W-:Y:S02]  /*3a20*/  IMAD R40, R40, -0x7, R3 ;  /* 0xfffffff928287824 */ /* 0x000fe400078e0203 */
[----:B------:R-:W-:Y:S01]  /*3a30*/  IMAD R37, R182, 0x310, R37 ;  /* 0x00000310b6257824 */ /* 0x000fe200078e0225 */
[----:B------:R-:W-:Y:S01]  /*3a40*/  LEA.HI.SX32 R137, R32, R35, 0x1c ;  /* 0x0000002320897211 */ /* 0x000fe200078fe2ff */
[----:B------:R-:W-:Y:S01]  /*3a50*/  IMAD.HI R154, R155, -0x72c234f7, R154 ;  /* 0x8d3dcb099b9a7827 */ /* 0x000fe200078e029a */
[----:B------:R-:W-:-:S02]  /*3a60*/  SHF.R.U32.HI R35, RZ, 0x1f, R158 ;  /* 0x0000001fff237819 */ /* 0x000fc4000001169e */
[----:B------:R-:W-:Y:S01]  /*3a70*/  SHF.R.U32.HI R32, RZ, 0x1f, R105 ;  /* 0x0000001fff207819 */ /* 0x000fe20000011669 */
[----:B------:R-:W-:Y:S01]  /*3a80*/  IMAD R137, R137, -0x1d, R33 ;  /* 0xffffffe389897824 */ /* 0x000fe200078e0221 */
[----:B------:R-:W-:Y:S01]  /*3a90*/  LEA.HI.SX32 R158, R158, R35, 0x1e ;  /* 0x000000239e9e7211 */ /* 0x000fe200078ff2ff */
[----:B------:R-:W-:Y:S01]  /*3aa0*/  IMAD.HI R35, R34, 0x4b542805, RZ ;  /* 0x4b54280522237827 */ /* 0x000fe200078e02ff */
[----:B------:R-:W-:-:S03]  /*3ab0*/  LEA.HI.SX32 R38, R105, R32, 0x1c ;  /* 0x0000002069267211 */ /* 0x000fc600078fe2ff */
[----:B------:R-:W-:Y:S01]  /*3ac0*/  IMAD R143, R143, -0x1b3, R142 ;  /* 0xfffffe4d8f8f7824 */ /* 0x000fe200078e028e */
[----:B------:R-:W-:Y:S01]  /*3ad0*/  SHF.R.U32.HI R32, RZ, 0x1f, R35 ;  /* 0x0000001fff207819 */ /* 0x000fe20000011623 */
[----:B------:R-:W-:Y:S01]  /*3ae0*/  HFMA2.MMA R142, -RZ, RZ, 0, 0 ;  /* 0x00000000ff8e7435 */ /* 0x000fe200000001ff */
[----:B------:R-:W-:Y:S01]  /*3af0*/  IMAD.HI R48, R49, -0x72c234f7, R48 ;  /* 0x8d3dcb0931307827 */ /* 0x000fe200078e0230 */
[----:B------:R-:W-:Y:S02]  /*3b00*/  IADD3 R49, R3, 0x16e, RZ ;  /* 0x0000016e03317810 */ /* 0x000fe40007ffe0ff */
[----:B------:R-:W-:Y:S01]  /*3b10*/  LEA.HI.SX32 R35, R35, R32, 0x19 ;  /* 0x0000002023237211 */ /* 0x000fe200078fcaff */
[----:B------:R-:W-:-:S04]  /*3b20*/  IMAD.HI R32, R33, 0x4b542805, RZ ;  /* 0x4b54280521207827 */ /* 0x000fc800078e02ff */
[----:B------:R-:W-:Y:S01]  /*3b30*/  IMAD R35, R35, -0x1b3, R34 ;  /* 0xfffffe4d23237824 */ /* 0x000fe200078e0222 */
[----:B------:R-:W-:Y:S01]  /*3b40*/  HFMA2.MMA R34, -RZ, RZ, 0, 0 ;  /* 0x00000000ff227435 */ /* 0x000fe200000001ff */
[----:B------:R-:W-:Y:S01]  /*3b50*/  IMAD.HI R142, R143, -0x72c234f7, R142 ;  /* 0x8d3dcb098f8e7827 */ /* 0x000fe200078e028e */
[----:B------:R-:W-:-:S03]  /*3b60*/  IADD3 R143, R61, R106, RZ ;  /* 0x0000006a3d8f7210 */ /* 0x000fc60007ffe0ff */
[----:B------:R-:W-:Y:S01]  /*3b70*/  IMAD.HI R44, R44, 0x4b542805, RZ ;  /* 0x4b5428052c2c7827 */ /* 0x000fe200078e02ff */
[----:B------:R-:W-:-:S03]  /*3b80*/  SHF.R.U32.HI R173, RZ, 0x1f, R142 ;  /* 0x0000001fffad7819 */ /* 0x000fc6000001168e */
[----:B------:R-:W-:Y:S01]  /*3b90*/  IMAD.HI R42, R43, -0x72c234f7, R42 ;  /* 0x8d3dcb092b2a7827 */ /* 0x000fe200078e022a */
[----:B------:R-:W-:Y:S02]  /*3ba0*/  SHF.R.U32.HI R205, RZ, 0x1f, R44 ;  /* 0x0000001fffcd7819 */ /* 0x000fe4000001162c */
[----:B------:R-:W-:Y:S01]  /*3bb0*/  IADD3 R43, R61, R12, RZ ;  /* 0x0000000c3d2b7210 */ /* 0x000fe20007ffe0ff */
[----:B------:R-:W-:Y:S01]  /*3bc0*/  IMAD.HI R105, R35, -0x72c234f7, R34 ;  /* 0x8d3dcb0923697827 */ /* 0x000fe200078e0222 */
[----:B------:R-:W-:Y:S02]  /*3bd0*/  SHF.R.U32.HI R35, RZ, 0x1f, R32 ;  /* 0x0000001fff237819 */ /* 0x000fe40000011620 */
[----:B------:R-:W-:Y:S01]  /*3be0*/  LEA.HI.SX32 R205, R44, R205, 0x19 ;  /* 0x000000cd2ccd7211 */ /* 0x000fe200078fcaff */
[----:B------:R-:W-:Y:S01]  /*3bf0*/  HFMA2.MMA R44, -RZ, RZ, 0, 0 ;  /* 0x00000000ff2c7435 */ /* 0x000fe200000001ff */
[----:B------:R-:W-:Y:S01]  /*3c00*/  LEA.HI.SX32 R35, R32, R35, 0x19 ;  /* 0x0000002320237211 */ /* 0x000fe200078fcaff */
[----:B------:R-:W-:Y:S01]  /*3c10*/  IMAD R172, R172, 0x310, R43 ;  /* 0x00000310acac7824 */ /* 0x000fe200078e022b */
[----:B------:R-:W-:Y:S01]  /*3c20*/  LEA.HI.SX32 R173, R142, R173, 0x1c ;  /* 0x000000ad8ead7211 */ /* 0x000fe200078fe2ff */
[----:B------:R-:W-:Y:S01]  /*3c30*/  IMAD R149, R149, -0x1b3, R148 ;  /* 0xfffffe4d95957824 */ /* 0x000fe200078e0294 */
[----:B------:R-:W-:Y:S01]  /*3c40*/  MOV R148, RZ ;  /* 0x000000ff00947202 */ /* 0x000fe20000000f00 */
[----:B------:R-:W-:Y:S01]  /*3c50*/  IMAD R35, R35, -0x1b3, R33 ;  /* 0xfffffe4d23237824 */ /* 0x000fe200078e0221 */
[----:B------:R-:W-:Y:S01]  /*3c60*/  SHF.L.U32 R33, R40, 0x2, RZ ;  /* 0x0000000228217819 */ /* 0x000fe200000006ff */
[----:B------:R-:W-:-:S04]  /*3c70*/  IMAD.HI R40, R39, 0x4b542805, RZ ;  /* 0x4b54280527287827 */ /* 0x000fc800078e02ff */
[----:B------:R-:W-:Y:S01]  /*3c80*/  IMAD.HI R153, R35, -0x72c234f7, R34 ;  /* 0x8d3dcb0923997827 */ /* 0x000fe200078e0222 */
[C---:B------:R-:W-:Y:S02]  /*3c90*/  IADD3 R34, R3.reuse, 0x746, RZ ;  /* 0x0000074603227810 */ /* 0x040fe40007ffe0ff */
[----:B------:R-:W-:Y:S01]  /*3ca0*/  IADD3 R35, R3, 0x1260, RZ ;  /* 0x0000126003237810 */ /* 0x000fe20007ffe0ff */
[----:B------:R-:W-:Y:S01]  /*3cb0*/  IMAD R32, R158, 0x3a, R33 ;  /* 0x0000003a9e207824 */ /* 0x000fe200078e0221 */
[----:B------:R-:W-:Y:S01]  /*3cc0*/  SHF.R.U32.HI R41, RZ, 0x1f, R40 ;  /* 0x0000001fff297819 */ /* 0x000fe20000011628 */
[----:B------:R-:W-:-:S03]  /*3cd0*/  IMAD.HI R34, R34, 0x4b542805, RZ ;  /* 0x4b54280522227827 */ /* 0x000fc600078e02ff */
[----:B------:R-:W-:Y:S01]  /*3ce0*/  LEA.HI.SX32 R41, R40, R41, 0x19 ;  /* 0x0000002928297211 */ /* 0x000fe200078fcaff */
[----:B------:R-:W-:Y:S02]  /*3cf0*/  IMAD R33, R38, 0x1c, R185 ;  /* 0x0000001c26217824 */ /* 0x000fe400078e02b9 */
[----:B------:R-:W-:Y:S01]  /*3d00*/  IMAD.HI R38, R35, 0x4b542805, RZ ;  /* 0x4b54280523267827 */ /* 0x000fe200078e02ff */
[----:B------:R-:W-:-:S03]  /*3d10*/  SHF.R.U32.HI R35, RZ, 0x1f, R34 ;  /* 0x0000001fff237819 */ /* 0x000fc60000011622 */
[----:B------:R-:W-:Y:S01]  /*3d20*/  IMAD.HI R44, R45, -0x72c234f7, R44 ;  /* 0x8d3dcb092d2c7827 */ /* 0x000fe200078e022c */
[----:B------:R-:W-:Y:S02]  /*3d30*/  LEA.HI.SX32 R99, R34, R35, 0x19 ;  /* 0x0000002322637211 */ /* 0x000fe400078fcaff */
[----:B------:R-:W-:Y:S01]  /*3d40*/  SHF.R.U32.HI R35, RZ, 0x1f, R38 ;  /* 0x0000001fff237819 */ /* 0x000fe20000011626 */
[----:B------:R-:W-:Y:S01]  /*3d50*/  IMAD.HI R148, R149, -0x72c234f7, R148 ;  /* 0x8d3dcb0995947827 */ /* 0x000fe200078e0294 */
[----:B------:R-:W-:Y:S02]  /*3d60*/  SHF.R.U32.HI R34, RZ, 0x1f, R103 ;  /* 0x0000001fff227819 */ /* 0x000fe40000011667 */
[----:B------:R-:W-:Y:S01]  /*3d70*/  LEA.HI.SX32 R131, R38, R35, 0x19 ;  /* 0x0000002326837211 */ /* 0x000fe200078fcaff */
[----:B------:R-:W-:Y:S01]  /*3d80*/  IMAD.HI R56, R57, -0x72c234f7, R56 ;  /* 0x8d3dcb0939387827 */ /* 0x000fe200078e0238 */
[----:B------:R-:W-:Y:S02]  /*3d90*/  IADD3 R38, R3, 0x7a8, RZ ;  /* 0x000007a803267810 */ /* 0x000fe40007ffe0ff */
[----:B------:R-:W-:Y:S01]  /*3da0*/  LEA.HI.SX32 R103, R103, R34, 0x1c ;  /* 0x0000002267677211 */ /* 0x000fe200078fe2ff */
[----:B------:R-:W-:Y:S01]  /*3db0*/  IMAD.HI R150, R151, -0x72c234f7, R150 ;  /* 0x8d3dcb0997967827 */ /* 0x000fe200078e0296 */
[----:B------:R-:W-:-:S02]  /*3dc0*/  SHF.R.U32.HI R34, RZ, 0x1f, R107 ;  /* 0x0000001fff227819 */ /* 0x000fc4000001166b */
[----:B------:R-:W-:Y:S01]  /*3dd0*/  IADD3 R45, R61, R13, RZ ;  /* 0x0000000d3d2d7210 */ /* 0x000fe20007ffe0ff */
[----:B------:R-:W-:Y:S01]  /*3de0*/  IMAD.HI R38, R38, 0x4b542805, RZ ;  /* 0x4b54280526267827 */ /* 0x000fe200078e02ff */
[----:B------:R-:W-:Y:S02]  /*3df0*/  LEA.HI.SX32 R35, R107, R34, 0x1c ;  /* 0x000000226b237211 */ /* 0x000fe400078fe2ff */
[----:B------:R-:W-:Y:S01]  /*3e00*/  IADD3 R34, R61, R108, RZ ;  /* 0x0000006c3d227210 */ /* 0x000fe20007ffe0ff */
[--C-:B------:R-:W-:Y:S01]  /*3e10*/  IMAD R177, R177, 0x310, R45.reuse ;  /* 0x00000310b1b17824 */ /* 0x100fe200078e022d */
[----:B------:R-:W-:Y:S01]  /*3e20*/  SHF.R.U32.HI R39, RZ, 0x1f, R38 ;  /* 0x0000001fff277819 */ /* 0x000fe20000011626 */
[----:B------:R-:W-:Y:S01]  /*3e30*/  IMAD R45, R186, 0x310, R45 ;  /* 0x00000310ba2d7824 */ /* 0x000fe200078e022d */
[----:B------:R-:W-:Y:S01]  /*3e40*/  IADD3 R149, R61, R110, RZ ;  /* 0x0000006e3d957210 */ /* 0x000fe20007ffe0ff */
[--C-:B------:R-:W-:Y:S01]  /*3e50*/  IMAD R99, R99, 0x310, R34.reuse ;  /* 0x0000031063637824 */ /* 0x100fe200078e0222 */
[----:B------:R-:W-:Y:S01]  /*3e60*/  LEA.HI.SX32 R39, R38, R39, 0x19 ;  /* 0x0000002726277211 */ /* 0x000fe200078fcaff */
[----:B------:R-:W-:Y:S01]  /*3e70*/  IMAD R131, R131, 0x310, R34 ;  /* 0x0000031083837824 */ /* 0x000fe200078e0222 */
[----:B------:R-:W-:Y:S01]  /*3e80*/  SHF.R.U32.HI R38, RZ, 0x1f, R109 ;  /* 0x0000001fff267819 */ /* 0x000fe2000001166d */
[----:B------:R-:W-:Y:S01]  /*3e90*/  IMAD R34, R103, 0x1c, R168 ;  /* 0x0000001c67227824 */ /* 0x000fe200078e02a8 */
[----:B------:R-:W-:Y:S01]  /*3ea0*/  IADD3 R151, R3, 0x1634, RZ ;  /* 0x0000163403977810 */ /* 0x000fe20007ffe0ff */
[----:B------:R-:W-:Y:S01]  /*3eb0*/  IMAD.HI R52, R53, -0x72c234f7, R52 ;  /* 0x8d3dcb0935347827 */ /* 0x000fe200078e0234 */
[----:B------:R-:W-:-:S02]  /*3ec0*/  LEA.HI.SX32 R109, R109, R38, 0x1c ;  /* 0x000000266d6d7211 */ /* 0x000fc400078fe2ff */
[----:B------:R-:W-:Y:S01]  /*3ed0*/  IADD3 R38, R61, R137, RZ ;  /* 0x000000893d267210 */ /* 0x000fe20007ffe0ff */
[----:B------:R-:W-:-:S04]  /*3ee0*/  IMAD.HI R151, R151, 0x4b542805, RZ ;  /* 0x4b54280597977827 */ /* 0x000fc800078e02ff */
[----:B------:R-:W-:Y:S01]  /*3ef0*/  IMAD R103, R39, 0x310, R38 ;  /* 0x0000031027677824 */ /* 0x000fe200078e0226 */
[----:B------:R-:W-:Y:S01]  /*3f00*/  SHF.R.U32.HI R39, RZ, 0x1f, R210 ;  /* 0x0000001fff277819 */ /* 0x000fe200000116d2 */
[----:B------:R-:W-:Y:S01]  /*3f10*/  IMAD R133, R41, 0x310, R38 ;  /* 0x0000031029857824 */ /* 0x000fe200078e0226 */
[----:B------:R-:W-:Y:S01]  /*3f20*/  SHF.R.U32.HI R38, RZ, 0x1f, R209 ;  /* 0x0000001fff267819 */ /* 0x000fe200000116d1 */
[----:B------:R-:W-:Y:S01]  /*3f30*/  IMAD R36, R109, 0x1c, R36 ;  /* 0x0000001c6d247824 */ /* 0x000fe200078e0224 */
[----:B------:R-:W-:Y:S01]  /*3f40*/  LEA.HI.SX32 R41, R210, R39, 0x1c ;  /* 0x00000027d2297211 */ /* 0x000fe200078fe2ff */
[----:B------:R-:W-:Y:S01]  /*3f50*/  IMAD.HI R156, R157, -0x72c234f7, R156 ;  /* 0x8d3dcb099d9c7827 */ /* 0x000fe200078e029c */
[----:B------:R-:W-:-:S03]  /*3f60*/  LEA.HI.SX32 R40, R209, R38, 0x1c ;  /* 0x00000026d1287211 */ /* 0x000fc600078fe2ff */
[----:B------:R-:W-:-:S04]  /*3f70*/  IMAD.HI R38, R47, 0x4b542805, RZ ;  /* 0x4b5428052f267827 */ /* 0x000fc800078e02ff */
[----:B------:R-:W-:Y:S01]  /*3f80*/  IMAD R37, R40, 0x1c, R37 ;  /* 0x0000001c28257824 */ /* 0x000fe200078e0225 */
[----:B------:R-:W-:Y:S01]  /*3f90*/  SHF.R.U32.HI R39, RZ, 0x1f, R38 ;  /* 0x0000001fff277819 */ /* 0x000fe20000011626 */
[----:B------:R-:W-:Y:S01]  /*3fa0*/  IMAD R135, R135, -0x1b3, R134 ;  /* 0xfffffe4d87877824 */ /* 0x000fe200078e0286 */
[----:B------:R-:W-:Y:S01]  /*3fb0*/  IADD3 R40, R3, 0x144a, RZ ;  /* 0x0000144a03287810 */ /* 0x000fe20007ffe0ff */
[----:B------:R-:W-:Y:S01]  /*3fc0*/  HFMA2.MMA R134, -RZ, RZ, 0, 0 ;  /* 0x00000000ff867435 */ /* 0x000fe200000001ff */
[----:B------:R-:W-:Y:S01]  /*3fd0*/  LEA.HI.SX32 R38, R38, R39, 0x19 ;  /* 0x0000002726267211 */ /* 0x000fe200078fcaff */
[----:B------:R-:W-:Y:S02]  /*3fe0*/  IMAD R43, R181, 0x310, R43 ;  /* 0x00000310b52b7824 */ /* 0x000fe400078e022b */
[----:B------:R-:W-:-:S04]  /*3ff0*/  IMAD.HI R166, R167, -0x72c234f7, R166 ;  /* 0x8d3dcb09a7a67827 */ /* 0x000fc800078e02a6 */
[----:B------:R-:W-:Y:S01]  /*4000*/  IMAD R39, R38, -0x1b3, R47 ;  /* 0xfffffe4d26277824 */ /* 0x000fe200078e022f */
[----:B------:R-:W-:Y:S01]  /*4010*/  MOV R38, RZ ;  /* 0x000000ff00267202 */ /* 0x000fe20000000f00 */
[----:B------:R-:W-:Y:S01]  /*4020*/  IMAD.HI R134, R135, -0x72c234f7, R134 ;  /* 0x8d3dcb0987867827 */ /* 0x000fe200078e0286 */
[----:B------:R-:W-:Y:S02]  /*4030*/  P2R R135, PR, RZ, 0x1 ;  /* 0x00000001ff877803 */ /* 0x000fe40000000000 */
[----:B------:R-:W-:Y:S01]  /*4040*/  ISETP.GE.AND P0, PT, R159, 0x1, PT ;  /* 0x000000019f00780c */ /* 0x000fe20003f06270 */
[----:B------:R-:W-:Y:S01]  /*4050*/  IMAD.HI R155, R39, -0x72c234f7, R38 ;  /* 0x8d3dcb09279b7827 */ /* 0x000fe200078e0226 */
[----:B------:R-:W-:-:S03]  /*4060*/  IADD3 R39, R3, 0x930, RZ ;  /* 0x0000093003277810 */ /* 0x000fc60007ffe0ff */
[----:B------:R-:W-:Y:S02]  /*4070*/  IMAD R38, R41, 0x1c, R176 ;  /* 0x0000001c29267824 */ /* 0x000fe400078e02b0 */
[----:B------:R-:W-:-:S04]  /*4080*/  IMAD.HI R39, R39, 0x4b542805, RZ ;  /* 0x4b54280527277827 */ /* 0x000fc800078e02ff */
[----:B------:R-:W-:Y:S01]  /*4090*/  IMAD.HI R41, R40, 0x4b542805, RZ ;  /* 0x4b54280528297827 */ /* 0x000fe200078e02ff */
[----:B------:R-:W-:-:S03]  /*40a0*/  SHF.R.U32.HI R40, RZ, 0x1f, R39 ;  /* 0x0000001fff287819 */ /* 0x000fc60000011627 */
[----:B------:R-:W-:Y:S01]  /*40b0*/  IMAD R145, R145, -0x1b3, R144 ;  /* 0xfffffe4d91917824 */ /* 0x000fe200078e0290 */
[----:B------:R-:W-:Y:S01]  /*40c0*/  SHF.R.U32.HI R54, RZ, 0x1f, R41 ;  /* 0x0000001fff367819 */ /* 0x000fe20000011629 */
[----:B------:R-:W-:Y:S01]  /*40d0*/  IMAD.HI R59, R59, 0x4b542805, RZ ;  /* 0x4b5428053b3b7827 */ /* 0x000fe200078e02ff */
[----:B------:R-:W-:Y:S02]  /*40e0*/  LEA.HI.SX32 R40, R39, R40, 0x19 ;  /* 0x0000002827287211 */ /* 0x000fe400078fcaff */
[----:B------:R-:W-:Y:S01]  /*40f0*/  LEA.HI.SX32 R158, R41, R54, 0x19 ;  /* 0x00000036299e7211 */ /* 0x000fe200078fcaff */
[----:B------:R-:W-:Y:S01]  /*4100*/  IMAD R117, R117, -0x1b3, R116 ;  /* 0xfffffe4d75757824 */ /* 0x000fe200078e0274 */
[----:B------:R-:W-:Y:S01]  /*4110*/  SHF.R.U32.HI R41, RZ, 0x1f, R212 ;  /* 0x0000001fff297819 */ /* 0x000fe200000116d4 */
[----:B------:R-:W-:Y:S01]  /*4120*/  IMAD R107, R40, 0x310, R143 ;  /* 0x00000310286b7824 */ /* 0x000fe200078e028f */
[----:B------:R-:W-:Y:S01]  /*4130*/  SHF.R.U32.HI R40, RZ, 0x1f, R213 ;  /* 0x0000001fff287819 */ /* 0x000fe200000116d5 */
[----:B------:R-:W-:Y:S01]  /*4140*/  IMAD R143, R158, 0x310, R143 ;  /* 0x000003109e8f7824 */ /* 0x000fe200078e028f */
[----:B------:R-:W-:Y:S01]  /*4150*/  LEA.HI.SX32 R47, R212, R41, 0x1c ;  /* 0x00000029d42f7211 */ /* 0x000fe200078fe2ff */
[----:B------:R-:W-:Y:S01]  /*4160*/  IMAD.HI R41, R49, 0x4b542805, RZ ;  /* 0x4b54280531297827 */ /* 0x000fe200078e02ff */
[----:B------:R-:W-:Y:S01]  /*4170*/  LEA.HI.SX32 R213, R213, R40, 0x1c ;  /* 0x00000028d5d57211 */ /* 0x000fe200078fe2ff */
[----:B------:R-:W-:Y:S01]  /*4180*/  HFMA2.MMA R116, -RZ, RZ, 0, 0 ;  /* 0x00000000ff747435 */ /* 0x000fe200000001ff */
[----:B------:R-:W-:Y:S01]  /*4190*/  SHF.R.U32.HI R54, RZ, 0x1f, R211 ;  /* 0x0000001fff367819 */ /* 0x000fe200000116d3 */
[----:B------:R-:W-:Y:S01]  /*41a0*/  IMAD R204, R204, 0x310, R200 ;  /* 0x00000310cccc7824 */ /* 0x000fe200078e02c8 */
[----:B------:R-:W-:Y:S01]  /*41b0*/  SHF.R.U32.HI R40, RZ, 0x1f, R41 ;  /* 0x0000001fff287819 */ /* 0x000fe20000011629 */
[----:B------:R-:W-:Y:S01]  /*41c0*/  IMAD R147, R147, -0x1b3, R146 ;  /* 0xfffffe4d93937824 */ /* 0x000fe200078e0292 */
[----:B------:R-:W-:Y:S01]  /*41d0*/  LEA.HI.SX32 R39, R211, R54, 0x1c ;  /* 0x00000036d3277211 */ /* 0x000fe200078fe2ff */
[----:B------:R-:W-:Y:S01]  /*41e0*/  HFMA2.MMA R146, -RZ, RZ, 0, 0 ;  /* 0x00000000ff927435 */ /* 0x000fe200000001ff */
[----:B------:R-:W-:Y:S01]  /*41f0*/  LEA.HI.SX32 R40, R41, R40, 0x19 ;  /* 0x0000002829287211 */ /* 0x000fe200078fcaff */
[----:B------:R-:W-:Y:S01]  /*4200*/  IMAD R139, R139, -0x1b3, R138 ;  /* 0xfffffe4d8b8b7824 */ /* 0x000fe200078e028a */
[----:B------:R-:W-:Y:S01]  /*4210*/  MOV R144, RZ ;  /* 0x000000ff00907202 */ /* 0x000fe20000000f00 */
[----:B------:R-:W-:Y:S01]  /*4220*/  IMAD.HI R116, R117, -0x72c234f7, R116 ;  /* 0x8d3dcb0975747827 */ /* 0x000fe200078e0274 */
[----:B------:R-:W-:-:S03]  /*4230*/  HFMA2.MMA R138, -RZ, RZ, 0, 0 ;  /* 0x00000000ff8a7435 */ /* 0x000fc600000001ff */
[----:B------:R-:W-:Y:S01]  /*4240*/  IMAD R41, R40, -0x1b3, R49 ;  /* 0xfffffe4d28297824 */ /* 0x000fe200078e0231 */
[----:B------:R-:W-:Y:S01]  /*4250*/  HFMA2.MMA R40, -RZ, RZ, 0, 0 ;  /* 0x00000000ff287435 */ /* 0x000fe200000001ff */
[----:B------:R-:W-:Y:S01]  /*4260*/  IADD3 R49, R3, 0x15d2, RZ ;  /* 0x000015d203317810 */ /* 0x000fe20007ffe0ff */
[----:B------:R-:W-:Y:S01]  /*4270*/  IMAD.HI R144, R145, -0x72c234f7, R144 ;  /* 0x8d3dcb0991907827 */ /* 0x000fe200078e0290 */
[----:B------:R-:W-:Y:S02]  /*4280*/  P2R R145, PR, RZ, 0x4 ;  /* 0x00000004ff917803 */ /* 0x000fe40000000000 */
[----:B------:R-:W-:Y:S01]  /*4290*/  ISETP.GE.AND P2, PT, R165, 0x1, PT ;  /* 0x00000001a500780c */ /* 0x000fe20003f46270 */
[----:B------:R-:W-:-:S03]  /*42a0*/  IMAD.HI R49, R49, 0x4b542805, RZ ;  /* 0x4b54280531317827 */ /* 0x000fc600078e02ff */
[----:B------:R-:W-:Y:S01]  /*42b0*/  P2R R26, PR, RZ, 0x4 ;  /* 0x00000004ff1a7803 */ /* 0x000fe20000000000 */
[----:B------:R-:W-:Y:S01]  /*42c0*/  IMAD.HI R158, R41, -0x72c234f7, R40 ;  /* 0x8d3dcb09299e7827 */ /* 0x000fe200078e0228 */
[----:B------:R-:W-:-:S03]  /*42d0*/  SHF.R.U32.HI R160, RZ, 0x1f, R49 ;  /* 0x0000001fffa07819 */ /* 0x000fc60000011631 */
[----:B------:R-:W-:Y:S01]  /*42e0*/  IMAD R40, R47, 0x1c, R174 ;  /* 0x0000001c2f287824 */ /* 0x000fe200078e02ae */
[----:B------:R-:W-:Y:S01]  /*42f0*/  IADD3 R47, R3, 0xab8, RZ ;  /* 0x00000ab8032f7810 */ /* 0x000fe20007ffe0ff */
[----:B------:R-:W-:Y:S01]  /*4300*/  IMAD R117, R161, 0x310, R200 ;  /* 0x00000310a1757824 */ /* 0x000fe200078e02c8 */
[----:B------:R-:W-:Y:S01]  /*4310*/  LEA.HI.SX32 R162, R49, R160, 0x19 ;  /* 0x000000a031a27211 */ /* 0x000fe200078fcaff */
[----:B------:R-:W-:Y:S01]  /*4320*/  IMAD.HI R146, R147, -0x72c234f7, R146 ;  /* 0x8d3dcb0993927827 */ /* 0x000fe200078e0292 */
[----:B------:R-:W-:Y:S02]  /*4330*/  SHF.R.U32.HI R49, RZ, 0x1f, R42 ;  /* 0x0000001fff317819 */ /* 0x000fe4000001162a */
[----:B------:R-:W-:Y:S01]  /*4340*/  P2R R147, PR, RZ, 0x4 ;  /* 0x00000004ff937803 */ /* 0x000fe20000000000 */
[----:B------:R-:W-:Y:S01]  /*4350*/  IMAD.HI R47, R47, 0x4b542805, RZ ;  /* 0x4b5428052f2f7827 */ /* 0x000fe200078e02ff */
[----:B------:R-:W-:Y:S02]  /*4360*/  LEA.HI.SX32 R160, R42, R49, 0x1c ;  /* 0x000000312aa07211 */ /* 0x000fe400078fe2ff */
[----:B------:R-:W-:Y:S01]  /*4370*/  SHF.R.U32.HI R49, RZ, 0x1f, R44 ;  /* 0x0000001fff317819 */ /* 0x000fe2000001162c */
[----:B------:R-:W-:Y:S01]  /*4380*/  IMAD R141, R141, -0x1b3, R140 ;  /* 0xfffffe4d8d8d7824 */ /* 0x000fe200078e028c */
[----:B------:R-:W-:Y:S01]  /*4390*/  SHF.R.U32.HI R54, RZ, 0x1f, R47 ;  /* 0x0000001fff367819 */ /* 0x000fe2000001162f */
[----:B------:R-:W-:Y:S01]  /*43a0*/  IMAD R43, R160, 0x1c, R43 ;  /* 0x0000001ca02b7824 */ /* 0x000fe200078e022b */
[----:B------:R-:W-:Y:S01]  /*43b0*/  LEA.HI.SX32 R44, R44, R49, 0x1c ;  /* 0x000000312c2c7211 */ /* 0x000fe200078fe2ff */
[----:B------:R-:W-:Y:S01]  /*43c0*/  IMAD.HI R138, R139, -0x72c234f7, R138 ;  /* 0x8d3dcb098b8a7827 */ /* 0x000fe200078e028a */
[----:B------:R-:W-:-:S02]  /*43d0*/  LEA.HI.SX32 R54, R47, R54, 0x19 ;  /* 0x000000362f367211 */ /* 0x000fc400078fcaff */
[----:B------:R-:W-:Y:S01]  /*43e0*/  SHF.R.U32.HI R47, RZ, 0x1f, R214 ;  /* 0x0000001fff2f7819 */ /* 0x000fe200000116d6 */
[----:B------:R-:W-:Y:S01]  /*43f0*/  IMAD R71, R71, 0x310, R28 ;  /* 0x0000031047477824 */ /* 0x000fe200078e021c */
[----:B------:R-:W-:Y:S01]  /*4400*/  SHF.R.U32.HI R49, RZ, 0x1f, R46 ;  /* 0x0000001fff317819 */ /* 0x000fe2000001162e */
[--C-:B------:R-:W-:Y:S01]  /*4410*/  IMAD R109, R54, 0x310, R149.reuse ;  /* 0x00000310366d7824 */ /* 0x100fe200078e0295 */
[----:B------:R-:W-:Y:S01]  /*4420*/  LEA.HI.SX32 R47, R214, R47, 0x1c ;  /* 0x0000002fd62f7211 */ /* 0x000fe200078fe2ff */
[----:B------:R-:W-:Y:S01]  /*4430*/  IMAD R149, R162, 0x310, R149 ;  /* 0x00000310a2957824 */ /* 0x000fe200078e0295 */
[----:B------:R-:W-:Y:S01]  /*4440*/  LEA.HI.SX32 R46, R46, R49, 0x1c ;  /* 0x000000312e2e7211 */ /* 0x000fe200078fe2ff */
[----:B------:R-:W-:Y:S01]  /*4450*/  IMAD R44, R44, 0x1c, R177 ;  /* 0x0000001c2c2c7824 */ /* 0x000fe200078e02b1 */
[----:B------:R-:W-:Y:S01]  /*4460*/  ISETP.GE.AND P2, PT, R94, 0x1, PT ;  /* 0x000000015e00780c */ /* 0x000fe20003f46270 */
[----:B------:R-:W-:Y:S01]  /*4470*/  IMAD R42, R47, 0x1c, R172 ;  /* 0x0000001c2f2a7824 */ /* 0x000fe200078e02ac */
[----:B------:R-:W-:Y:S01]  /*4480*/  MOV R47, R3 ;  /* 0x00000003002f7202 */ /* 0x000fe20000000f00 */
[----:B------:R-:W-:Y:S01]  /*4490*/  IMAD R45, R46, 0x1c, R45 ;  /* 0x0000001c2e2d7824 */ /* 0x000fe200078e022d */
[----:B------:R-:W-:Y:S01]  /*44a0*/  MOV R46, RZ ;  /* 0x000000ff002e7202 */ /* 0x000fe20000000f00 */
[----:B------:R-:W-:Y:S01]  /*44b0*/  IMAD R113, R173, 0x1c, R113 ;  /* 0x0000001cad717824 */ /* 0x000fe200078e0271 */
[----:B------:R-:W-:Y:S01]  /*44c0*/  P2R R94, PR, RZ, 0x4 ;  /* 0x00000004ff5e7803 */ /* 0x000fe20000000000 */
[----:B------:R-:W-:Y:S01]  /*44d0*/  IMAD R173, R2, 0xe, R173 ;  /* 0x0000000e02ad7824 */ /* 0x000fe200078e02ad */
[----:B------:R-:W-:Y:S01]  /*44e0*/  MOV R140, RZ ;  /* 0x000000ff008c7202 */ /* 0x000fe20000000f00 */
[C---:B------:R-:W-:Y:S01]  /*44f0*/  IMAD.HI R46, R3.reuse, -0x72c234f7, R46 ;  /* 0x8d3dcb09032e7827 */ /* 0x040fe200078e022e */
[----:B------:R-:W-:-:S02]  /*4500*/  IADD3 R47, R3, 0xb1a, RZ ;  /* 0x00000b1a032f7810 */ /* 0x000fc40007ffe0ff */
[----:B------:R-:W-:Y:S01]  /*4510*/  ISETP.GE.AND P2, PT, R104, 0x1, PT ;  /* 0x000000016800780c */ /* 0x000fe20003f46270 */
[----:B------:R-:W-:Y:S01]  /*4520*/  IMAD.HI R140, R141, -0x72c234f7, R140 ;  /* 0x8d3dcb098d8c7827 */ /* 0x000fe200078e028c */
[----:B------:R-:W-:Y:S02]  /*4530*/  P2R R139, PR, RZ, 0x2 ;  /* 0x00000002ff8b7803 */ /* 0x000fe40000000000 */
[----:B------:R-:W-:Y:S01]  /*4540*/  ISETP.NE.AND P1, PT, R25, RZ, PT ;  /* 0x000000ff1900720c */ /* 0x000fe20003f25270 */
[----:B------:R-:W-:Y:S01]  /*4550*/  IMAD.HI R49, R47, 0x4b542805, RZ ;  /* 0x4b5428052f317827 */ /* 0x000fe200078e02ff */
[----:B------:R-:W-:Y:S02]  /*4560*/  SHF.R.U32.HI R47, RZ, 0x1f, R46 ;  /* 0x0000001fff2f7819 */ /* 0x000fe4000001162e */
[----:B------:R-:W-:Y:S01]  /*4570*/  P2R R96, PR, RZ, 0x4 ;  /* 0x00000004ff607803 */ /* 0x000fe20000000000 */
[----:B------:R-:W-:Y:S01]  /*4580*/  IMAD R121, R179, 0x1c, R121 ;  /* 0x0000001cb3797824 */ /* 0x000fe200078e0279 */
[----:B------:R-:W-:Y:S01]  /*4590*/  LEA.HI.SX32 R46, R46, R47, 0x1c ;  /* 0x0000002f2e2e7211 */ /* 0x000fe200078fe2ff */
[----:B------:R-:W-:Y:S01]  /*45a0*/  IMAD R179, R2, 0xe, R179 ;  /* 0x0000000e02b37824 */ /* 0x000fe200078e02b3 */
[----:B------:R-:W-:Y:S01]  /*45b0*/  SHF.R.U32.HI R54, RZ, 0x1f, R49 ;  /* 0x0000001fff367819 */ /* 0x000fe20000011631 */
[----:B------:R-:W-:Y:S01]  /*45c0*/  IMAD.HI R196, R196, 0x38e38e39, RZ ;  /* 0x38e38e39c4c47827 */ /* 0x000fe200078e02ff */
[----:B------:R-:W-:-:S02]  /*45d0*/  ISETP.GE.AND P2, PT, R137, 0x1, PT ;  /* 0x000000018900780c */ /* 0x000fc40003f46270 */
[----:B------:R-:W-:Y:S01]  /*45e0*/  LEA.HI.SX32 R54, R49, R54, 0x19 ;  /* 0x0000003631367211 */ /* 0x000fe200078fcaff */
[C---:B------:R-:W-:Y:S01]  /*45f0*/  IMAD R47, R46.reuse, -0x1d, R3 ;  /* 0xffffffe32e2f7824 */ /* 0x040fe200078e0203 */
[----:B------:R-:W-:Y:S01]  /*4600*/  P2R R141, PR, RZ, 0x2 ;  /* 0x00000002ff8d7803 */ /* 0x000fe20000000000 */
[----:B------:R-:W-:Y:S01]  /*4610*/  IMAD.HI R203, R203, 0x38e38e39, RZ ;  /* 0x38e38e39cbcb7827 */ /* 0x000fe200078e02ff */
[----:B------:R-:W-:Y:S02]  /*4620*/  ISETP.GE.AND P1, PT, R169, 0x1, PT ;  /* 0x00000001a900780c */ /* 0x000fe40003f26270 */
[----:B------:R-:W-:Y:S01]  /*4630*/  P2R R28, PR, RZ, 0x1 ;  /* 0x00000001ff1c7803 */ /* 0x000fe20000000000 */
[----:B------:R-:W-:Y:S01]  /*4640*/  IMAD R49, R46, 0x1c, R47 ;  /* 0x0000001c2e317824 */ /* 0x000fe200078e022f */
[----:B------:R-:W-:Y:S01]  /*4650*/  P2R R27, PR, RZ, 0x2 ;  /* 0x00000002ff1b7803 */ /* 0x000fe20000000000 */
[----:B------:R-:W-:Y:S01]  /*4660*/  IMAD.HI R19, R19, 0x38e38e39, RZ ;  /* 0x38e38e3913137827 */ /* 0x000fe200078e02ff */
[----:B------:R-:W-:-:S02]  /*4670*/  SHF.R.U32.HI R177, RZ, 0x1f, R150 ;  /* 0x0000001fffb17819 */ /* 0x000fc40000011696 */
[----:B------:R-:W-:Y:S01]  /*4680*/  SHF.R.U32.HI R21, RZ, 0x1f, R196 ;  /* 0x0000001fff157819 */ /* 0x000fe200000116c4 */
[----:B------:R-:W-:Y:S01]  /*4690*/  IMAD R57, R2, 0x188, R49 ;  /* 0x0000018802397824 */ /* 0x000fe200078e0231 */
[----:B------:R-:W-:Y:S01]  /*46a0*/  SHF.R.U32.HI R49, RZ, 0x1f, R48 ;  /* 0x0000001fff317819 */ /* 0x000fe20000011630 */
[----:B------:R-:W-:Y:S01]  /*46b0*/  IMAD R197, R4, 0x4800, R197 ;  /* 0x0000480004c57824 */ /* 0x000fe200078e02c5 */
[----:B------:R-:W-:Y:S01]  /*46c0*/  LEA.HI.SX32 R177, R150, R177, 0x1c ;  /* 0x000000b196b17211 */ /* 0x000fe200078fe2ff */
[----:B------:R-:W-:Y:S01]  /*46d0*/  IMAD R205, R205, 0x310, R200 ;  /* 0x00000310cdcd7824 */ /* 0x000fe200078e02c8 */
[----:B------:R-:W-:Y:S01]  /*46e0*/  LEA.HI.SX32 R53, R48, R49, 0x1c ;  /* 0x0000003130357211 */ /* 0x000fe200078fe2ff */
[----:B------:R-:W-:Y:S01]  /*46f0*/  IMAD R35, R35, 0x1c, R184 ;  /* 0x0000001c23237824 */ /* 0x000fe200078e02b8 */
[----:B------:R-:W-:Y:S01]  /*4700*/  IADD3 R49, R57, 0xc3, RZ ;  /* 0x000000c339317810 */ /* 0x000fe20007ffe0ff */
[----:B------:R-:W-:Y:S01]  /*4710*/  IMAD R117, R177, 0x1c, R117 ;  /* 0x0000001cb1757824 */ /* 0x000fe200078e0275 */
[----:B------:R-:W-:Y:S01]  /*4720*/  SHF.R.U32.HI R22, RZ, 0x1f, R203 ;  /* 0x0000001fff167819 */ /* 0x000fe200000116cb */
[----:B------:R-:W-:Y:S01]  /*4730*/  IMAD R50, R53, 0x1c, R50 ;  /* 0x0000001c35327824 */ /* 0x000fe200078e0232 */
[----:B------:R-:W-:Y:S01]  /*4740*/  IADD3 R53, R3, 0x1a5, RZ ;  /* 0x000001a503357810 */ /* 0x000fe20007ffe0ff */
[----:B------:R-:W-:Y:S01]  /*4750*/  IMAD R48, R54, 0x310, R49 ;  /* 0x0000031036307824 */ /* 0x000fe200078e0231 */
[----:B------:R-:W-:Y:S01]  /*4760*/  SHF.R.U32.HI R54, RZ, 0x1f, R151 ;  /* 0x0000001fff367819 */ /* 0x000fe20000011697 */
[----:B------:R-:W-:Y:S01]  /*4770*/  IMAD R177, R2, 0xe, R177 ;  /* 0x0000000e02b17824 */ /* 0x000fe200078e02b1 */
[----:B------:R-:W-:Y:S01]  /*4780*/  LEA.HI.SX32 R21, R196, R21, 0x1b ;  /* 0x00000015c4157211 */ /* 0x000fe200078fdaff */
[----:B------:R-:W-:Y:S01]  /*4790*/  IMAD R39, R39, 0x1c, R180 ;  /* 0x0000001c27277824 */ /* 0x000fe200078e02b4 */
[----:B------:R-:W-:Y:S01]  /*47a0*/  LEA.HI.SX32 R49, R151, R54, 0x19 ;  /* 0x0000003697317211 */ /* 0x000fe200078fcaff */
[----:B------:R-:W-:Y:S01]  /*47b0*/  IMAD R41, R213, 0x1c, R178 ;  /* 0x0000001cd5297824 */ /* 0x000fe200078e02b2 */
[----:B------:R-:W-:-:S02]  /*47c0*/  IADD3 R54, R57, -0x1, RZ ;  /* 0xffffffff39367810 */ /* 0x000fc40007ffe0ff */
[----:B------:R-:W-:Y:S01]  /*47d0*/  LEA.HI.SX32 R203, R203, R22, 0x1b ;  /* 0x00000016cbcb7211 */ /* 0x000fe200078fdaff */
[C---:B------:R-:W-:Y:S01]  /*47e0*/  IMAD R22, R4.reuse, 0x4800, R195 ;  /* 0x0000480004167824 */ /* 0x040fe200078e02c3 */
[----:B------:R-:W-:Y:S01]  /*47f0*/  SHF.R.U32.HI R20, RZ, 0x1f, R19 ;  /* 0x0000001fff147819 */ /* 0x000fe20000011613 */
[----:B------:R-:W-:Y:S01]  /*4800*/  IMAD R49, R49, 0x310, R54 ;  /* 0x0000031031317824 */ /* 0x000fe200078e0236 */
[----:B------:R-:W-:Y:S01]  /*4810*/  SHF.R.U32.HI R54, RZ, 0x1f, R51 ;  /* 0x0000001fff367819 */ /* 0x000fe20000011633 */
[----:B------:R-:W-:Y:S01]  /*4820*/  IMAD R21, R21, 0x900, R22 ;  /* 0x0000090015157824 */ /* 0x000fe200078e0216 */
[----:B------:R-:W-:Y:S01]  /*4830*/  LEA.HI.SX32 R20, R19, R20, 0x1b ;  /* 0x0000001413147211 */ /* 0x000fe200078fdaff */
[C---:B------:R-:W-:Y:S01]  /*4840*/  IMAD R19, R4.reuse, 0x4800, R193 ;  /* 0x0000480004137824 */ /* 0x040fe200078e02c1 */
[----:B------:R-:W-:Y:S01]  /*4850*/  LEA.HI.SX32 R151, R51, R54, 0x1c ;  /* 0x0000003633977211 */ /* 0x000fe200078fe2ff */
[----:B------:R-:W-:Y:S01]  /*4860*/  IMAD R22, R4, 0x4800, R191 ;  /* 0x0000480004167824 */ /* 0x000fe200078e02bf */
[----:B------:R-:W-:Y:S01]  /*4870*/  SHF.R.U32.HI R51, RZ, 0x1f, R52 ;  /* 0x0000001fff337819 */ /* 0x000fe20000011634 */
[----:B------:R-:W-:Y:S01]  /*4880*/  IMAD R19, R202, 0x900, R19 ;  /* 0x00000900ca137824 */ /* 0x000fe200078e0213 */
[----:B------:R-:W-:Y:S01]  /*4890*/  IADD3 R54, R3, 0xca2, RZ ;  /* 0x00000ca203367810 */ /* 0x000fe20007ffe0ff */
[----:B------:R-:W-:Y:S01]  /*48a0*/  IMAD R20, R20, 0x900, R197 ;  /* 0x0000090014147824 */ /* 0x000fe200078e02c5 */
[----:B------:R-:W-:Y:S01]  /*48b0*/  LEA.HI.SX32 R157, R52, R51, 0x1c ;  /* 0x00000033349d7211 */ /* 0x000fe200078fe2ff */
[----:B------:R-:W-:Y:S01]  /*48c0*/  IMAD.HI R52, R53, 0x4b542805, RZ ;  /* 0x4b54280535347827 */ /* 0x000fe200078e02ff */
[----:B------:R-:W-:-:S03]  /*48d0*/  SHF.R.U32.HI R51, RZ, 0x1f, R56 ;  /* 0x0000001fff337819 */ /* 0x000fc60000011638 */
[----:B------:R-:W-:Y:S01]  /*48e0*/  IMAD.HI R54, R54, 0x4b542805, RZ ;  /* 0x4b54280536367827 */ /* 0x000fe200078e02ff */
[----:B------:R-:W-:Y:S02]  /*48f0*/  LEA.HI.SX32 R57, R56, R51, 0x1c ;  /* 0x0000003338397211 */ /* 0x000fe400078fe2ff */
[----:B------:R-:W-:Y:S01]  /*4900*/  SHF.R.U32.HI R51, RZ, 0x1f, R52 ;  /* 0x0000001fff337819 */ /* 0x000fe20000011634 */
[----:B------:R-:W-:Y:S01]  /*4910*/  IMAD R22, R203, 0x900, R22 ;  /* 0x00000900cb167824 */ /* 0x000fe200078e0216 */
[----:B------:R-:W-:Y:S02]  /*4920*/  IADD3 R56, R3, 0x17bc, RZ ;  /* 0x000017bc03387810 */ /* 0x000fe40007ffe0ff */
[----:B------:R-:W-:Y:S01]  /*4930*/  LEA.HI.SX32 R52, R52, R51, 0x19 ;  /* 0x0000003334347211 */ /* 0x000fe200078fcaff */
[----:B------:R-:W-:Y:S02]  /*4940*/  IMAD R51, R151, 0x1c, R190 ;  /* 0x0000001c97337824 */ /* 0x000fe400078e02be */
[----:B------:R-:W-:-:S04]  /*4950*/  IMAD.HI R56, R56, 0x4b542805, RZ ;  /* 0x4b54280538387827 */ /* 0x000fc800078e02ff */
[----:B------:R-:W-:Y:S01]  /*4960*/  IMAD R53, R52, -0x1b3, R53 ;  /* 0xfffffe4d34357824 */ /* 0x000fe200078e0235 */
[----:B------:R-:W-:Y:S01]  /*4970*/  HFMA2.MMA R52, -RZ, RZ, 0, 0 ;  /* 0x00000000ff347435 */ /* 0x000fe200000001ff */
[----:B------:R-:W-:-:S04]  /*4980*/  SHF.R.U32.HI R151, RZ, 0x1f, R56 ;  /* 0x0000001fff977819 */ /* 0x000fc80000011638 */
[----:B------:R-:W-:Y:S02]  /*4990*/  LEA.HI.SX32 R151, R56, R151, 0x19 ;  /* 0x0000009738977211 */ /* 0x000fe400078fcaff */
[----:B------:R-:W-:-:S03]  /*49a0*/  IADD3 R56, R3, 0xe2a, RZ ;  /* 0x00000e2a03387810 */ /* 0x000fc60007ffe0ff */
[----:B------:R-:W-:-:S04]  /*49b0*/  IMAD.HI R162, R53, -0x72c234f7, R52 ;  /* 0x8d3dcb0935a27827 */ /* 0x000fc800078e0234 */
[----:B------:R-:W-:Y:S01]  /*49c0*/  IMAD R53, R57, 0x1c, R194 ;  /* 0x0000001c39357824 */ /* 0x000fe200078e02c2 */
[----:B------:R-:W-:Y:S01]  /*49d0*/  SHF.R.U32.HI R57, RZ, 0x1f, R54 ;  /* 0x0000001fff397819 */ /* 0x000fe20000011636 */
[----:B------:R-:W-:Y:S01]  /*49e0*/  IMAD R52, R157, 0x1c, R192 ;  /* 0x0000001c9d347824 */ /* 0x000fe200078e02c0 */
[----:B------:R-:W-:Y:S01]  /*49f0*/  SHF.R.U32.HI R157, RZ, 0x1f, R58 ;  /* 0x0000001fff9d7819 */ /* 0x000fe2000001163a */
[----:B------:R-:W-:Y:S01]  /*4a00*/  IMAD.HI R56, R56, 0x4b542805, RZ ;  /* 0x4b54280538387827 */ /* 0x000fe200078e02ff */
[----:B------:R-:W-:Y:S02]  /*4a10*/  LEA.HI.SX32 R57, R54, R57, 0x19 ;  /* 0x0000003936397211 */ /* 0x000fe400078fcaff */
[C---:B------:R-:W-:Y:S02]  /*4a20*/  IADD3 R54, R61.reuse, R100, RZ ;  /* 0x000000643d367210 */ /* 0x040fe40007ffe0ff */
[----:B------:R-:W-:Y:S02]  /*4a30*/  LEA.HI.SX32 R58, R58, R157, 0x1c ;  /* 0x0000009d3a3a7211 */ /* 0x000fe400078fe2ff */
[----:B------:R-:W-:Y:S01]  /*4a40*/  IADD3 R61, R61, R102, RZ ;  /* 0x000000663d3d7210 */ /* 0x000fe20007ffe0ff */
[----:B------:R-:W-:Y:S01]  /*4a50*/  IMAD R160, R57, 0x310, R54 ;  /* 0x0000031039a07824 */ /* 0x000fe200078e0236 */
[----:B------:R-:W-:Y:S01]  /*4a60*/  SHF.R.U32.HI R57, RZ, 0x1f, R56 ;  /* 0x0000001fff397819 */ /* 0x000fe20000011638 */
[--C-:B------:R-:W-:Y:S01]  /*4a70*/  IMAD R159, R65, 0x310, R54.reuse ;  /* 0x00000310419f7824 */ /* 0x100fe200078e0236 */
[----:B------:R-:W-:Y:S01]  /*4a80*/  P2R R100, PR, RZ, 0x20 ;  /* 0x00000020ff647803 */ /* 0x000fe20000000000 */
[----:B------:R-:W-:Y:S01]  /*4a90*/  IMAD R151, R151, 0x310, R54 ;  /* 0x0000031097977824 */ /* 0x000fe200078e0236 */
[----:B------:R-:W-:Y:S01]  /*4aa0*/  ISETP.GE.AND P5, PT, R102, 0x1, PT ;  /* 0x000000016600780c */ /* 0x000fe20003fa6270 */
[----:B------:R-:W-:Y:S01]  /*4ab0*/  IMAD R54, R58, 0x1c, R171 ;  /* 0x0000001c3a367824 */ /* 0x000fe200078e02ab */
[----:B------:R-:W-:-:S02]  /*4ac0*/  LEA.HI.SX32 R58, R56, R57, 0x19 ;  /* 0x00000039383a7211 */ /* 0x000fc400078fcaff */
[----:B------:R-:W-:Y:S02]  /*4ad0*/  SHF.R.U32.HI R57, RZ, 0x1f, R60 ;  /* 0x0000001fff397819 */ /* 0x000fe4000001163c */
[----:B------:R-:W-:Y:S01]  /*4ae0*/  IADD3 R56, R3, 0x17a, RZ ;  /* 0x0000017a03387810 */ /* 0x000fe20007ffe0ff */
[----:B------:R-:W-:Y:S01]  /*4af0*/  IMAD R163, R58, 0x310, R61 ;  /* 0x000003103aa37824 */ /* 0x000fe200078e023d */
[----:B------:R-:W-:Y:S02]  /*4b00*/  LEA.HI.SX32 R60, R60, R57, 0x1c ;  /* 0x000000393c3c7211 */ /* 0x000fe400078fe2ff */
[----:B------:R-:W-:Y:S02]  /*4b10*/  SHF.R.U32.HI R57, RZ, 0x1f, R62 ;  /* 0x0000001fff397819 */ /* 0x000fe4000001163e */
[----:B------:R-:W-:Y:S02]  /*4b20*/  P2R R102, PR, RZ, 0x4 ;  /* 0x00000004ff667803 */ /* 0x000fe40000000000 */
[----:B------:R-:W-:Y:S01]  /*4b30*/  LEA.HI.SX32 R167, R62, R57, 0x1c ;  /* 0x000000393ea77211 */ /* 0x000fe200078fe2ff */
[----:B------:R-:W-:Y:S01]  /*4b40*/  IMAD.HI R62, R56, 0x4b542805, RZ ;  /* 0x4b542805383e7827 */ /* 0x000fe200078e02ff */
[----:B------:R-:W-:-:S02]  /*4b50*/  SHF.R.U32.HI R57, RZ, 0x1f, R66 ;  /* 0x0000001fff397819 */ /* 0x000fc40000011642 */
[----:B------:R-:W-:Y:S02]  /*4b60*/  ISETP.GE.AND P2, PT, R106, 0x1, PT ;  /* 0x000000016a00780c */ /* 0x000fe40003f46270 */
[----:B------:R-:W-:Y:S02]  /*4b70*/  LEA.HI.SX32 R66, R66, R57, 0x1c ;  /* 0x0000003942427211 */ /* 0x000fe400078fe2ff */
[----:B------:R-:W-:Y:S02]  /*4b80*/  SHF.R.U32.HI R57, RZ, 0x1f, R68 ;  /* 0x0000001fff397819 */ /* 0x000fe40000011644 */
[----:B------:R-:W-:Y:S01]  /*4b90*/  P2R R104, PR, RZ, 0x4 ;  /* 0x00000004ff687803 */ /* 0x000fe20000000000 */
[----:B------:R-:W-:Y:S01]  /*4ba0*/  IMAD R58, R66, 0x1c, R201 ;  /* 0x0000001c423a7824 */ /* 0x000fe200078e02c9 */
[----:B------:R-:W-:Y:S02]  /*4bb0*/  LEA.HI.SX32 R165, R68, R57, 0x1c ;  /* 0x0000003944a57211 */ /* 0x000fe400078fe2ff */
[----:B------:R-:W-:-:S02]  /*4bc0*/  SHF.R.U32.HI R57, RZ, 0x1f, R62 ;  /* 0x0000001fff397819 */ /* 0x000fc4000001163e */
[----:B------:R-:W-:Y:S02]  /*4bd0*/  SHF.R.U32.HI R66, RZ, 0x1f, R111 ;  /* 0x0000001fff427819 */ /* 0x000fe4000001166f */
[----:B------:R-:W-:Y:S02]  /*4be0*/  LEA.HI.SX32 R57, R62, R57, 0x19 ;  /* 0x000000393e397211 */ /* 0x000fe400078fcaff */
[----:B------:R-:W-:Y:S02]  /*4bf0*/  ISETP.GE.AND P2, PT, R110, 0x1, PT ;  /* 0x000000016e00780c */ /* 0x000fe40003f46270 */
[----:B------:R-:W-:Y:S01]  /*4c00*/  SHF.R.U32.HI R171, RZ, 0x1f, R134 ;  /* 0x0000001fffab7819 */ /* 0x000fe20000011686 */
[----:B------:R-:W-:Y:S01]  /*4c10*/  IMAD R57, R57, -0x1b3, R56 ;  /* 0xfffffe4d39397824 */ /* 0x000fe200078e0238 */
[----:B------:R-:W-:Y:S02]  /*4c20*/  MOV R56, RZ ;  /* 0x000000ff00387202 */ /* 0x000fe40000000f00 */
[----:B------:R-:W-:-:S02]  /*4c30*/  P2R R106, PR, RZ, 0x4 ;  /* 0x00000004ff6a7803 */ /* 0x000fc40000000000 */
[----:B------:R-:W-:Y:S01]  /*4c40*/  LEA.HI.SX32 R171, R134, R171, 0x1c ;  /* 0x000000ab86ab7211 */ /* 0x000fe200078fe2ff */
[----:B------:R-:W-:Y:S01]  /*4c50*/  IMAD.HI R65, R57, -0x72c234f7, R56 ;  /* 0x8d3dcb0939417827 */ /* 0x000fe200078e0238 */
[----:B------:R-:W-:-:S05]  /*4c60*/  IADD3 R56, R3, 0x1944, RZ ;  /* 0x0000194403387810 */ /* 0x000fca0007ffe0ff */
[----:B------:R-:W-:Y:S01]  /*4c70*/  IMAD.HI R57, R56, 0x4b542805, RZ ;  /* 0x4b54280538397827 */ /* 0x000fe200078e02ff */
[----:B------:R-:W-:-:S04]  /*4c80*/  SHF.R.U32.HI R56, RZ, 0x1f, R59 ;  /* 0x0000001fff387819 */ /* 0x000fc8000001163b */
[----:B------:R-:W-:Y:S01]  /*4c90*/  LEA.HI.SX32 R56, R59, R56, 0x19 ;  /* 0x000000383b387211 */ /* 0x000fe200078fcaff */
[----:B------:R-:W-:Y:S01]  /*4ca0*/  IMAD R59, R165, 0x1c, R204 ;  /* 0x0000001ca53b7824 */ /* 0x000fe200078e02cc */
[----:B------:R-:W-:Y:S02]  /*4cb0*/  SHF.R.U32.HI R62, RZ, 0x1f, R57 ;  /* 0x0000001fff3e7819 */ /* 0x000fe40000011639 */
[----:B------:R-:W-:Y:S01]  /*4cc0*/  SHF.R.U32.HI R165, RZ, 0x1f, R74 ;  /* 0x0000001fffa57819 */ /* 0x000fe2000001164a */
[----:B------:R-:W-:Y:S01]  /*4cd0*/  IMAD R161, R56, 0x310, R61 ;  /* 0x0000031038a17824 */ /* 0x000fe200078e023d */
[----:B------:R-:W-:Y:S01]  /*4ce0*/  LEA.HI.SX32 R62, R57, R62, 0x19 ;  /* 0x0000003e393e7211 */ /* 0x000fe200078fcaff */
[----:B------:R-:W-:-:S04]  /*4cf0*/  IMAD.HI R56, R55, 0x38e38e39, RZ ;  /* 0x38e38e3937387827 */ /* 0x000fc800078e02ff */
[----:B------:R-:W-:Y:S01]  /*4d00*/  IMAD R157, R62, 0x310, R61 ;  /* 0x000003103e9d7824 */ /* 0x000fe200078e023d */
[----:B------:R-:W-:Y:S02]  /*4d10*/  SHF.R.U32.HI R57, RZ, 0x1f, R56 ;  /* 0x0000001fff397819 */ /* 0x000fe40000011638 */
[----:B------:R-:W-:Y:S02]  /*4d20*/  SHF.R.U32.HI R61, RZ, 0x1f, R70 ;  /* 0x0000001fff3d7819 */ /* 0x000fe40000011646 */
[----:B------:R-:W-:Y:S02]  /*4d30*/  LEA.HI.SX32 R57, R56, R57, 0x1b ;  /* 0x0000003938397211 */ /* 0x000fe400078fdaff */
[----:B------:R-:W-:Y:S02]  /*4d40*/  LEA.HI.SX32 R62, R74, R165, 0x1c ;  /* 0x000000a54a3e7211 */ /* 0x000fe400078fe2ff */
[----:B------:R-:W-:Y:S01]  /*4d50*/  SHF.R.U32.HI R165, RZ, 0x1f, R76 ;  /* 0x0000001fffa57819 */ /* 0x000fe2000001164c */
[----:B------:R-:W-:-:S02]  /*4d60*/  IMAD R55, R57, -0x90, R55 ;  /* 0xffffff7039377824 */ /* 0x000fc400078e0237 */
[----:B------:R-:W-:Y:S01]  /*4d70*/  IMAD R62, R62, 0x1c, R207 ;  /* 0x0000001c3e3e7824 */ /* 0x000fe200078e02cf */
[----:B------:R-:W-:Y:S01]  /*4d80*/  LEA.HI.SX32 R76, R76, R165, 0x1c ;  /* 0x000000a54c4c7211 */ /* 0x000fe200078fe2ff */
[----:B------:R-:W-:Y:S01]  /*4d90*/  IMAD R56, R4, 0x4800, R55 ;  /* 0x0000480004387824 */ /* 0x000fe200078e0237 */
[----:B------:R-:W-:-:S03]  /*4da0*/  SHF.R.U32.HI R165, RZ, 0x1f, R78 ;  /* 0x0000001fffa57819 */ /* 0x000fc6000001164e */
[----:B------:R-:W-:Y:S01]  /*4db0*/  IMAD R55, R57, 0x900, R56 ;  /* 0x0000090039377824 */ /* 0x000fe200078e0238 */
[----:B------:R-:W-:Y:S01]  /*4dc0*/  LEA.HI.SX32 R165, R78, R165, 0x1c ;  /* 0x000000a54ea57211 */ /* 0x000fe200078fe2ff */
[----:B------:R-:W-:Y:S01]  /*4dd0*/  IMAD R56, R60, 0x1c, R199 ;  /* 0x0000001c3c387824 */ /* 0x000fe200078e02c7 */
[----:B------:R-:W-:Y:S01]  /*4de0*/  LEA.HI.SX32 R60, R70, R61, 0x1c ;  /* 0x0000003d463c7211 */ /* 0x000fe200078fe2ff */
[----:B------:R-:W-:Y:S01]  /*4df0*/  IMAD R63, R76, 0x1c, R63 ;  /* 0x0000001c4c3f7824 */ /* 0x000fe200078e023f */
[----:B------:R-:W-:Y:S01]  /*4e00*/  SHF.R.U32.HI R61, RZ, 0x1f, R72 ;  /* 0x0000001fff3d7819 */ /* 0x000fe20000011648 */
[----:B------:R-:W-:Y:S01]  /*4e10*/  IMAD R64, R165, 0x1c, R64 ;  /* 0x0000001ca5407824 */ /* 0x000fe200078e0240 */
[----:B------:R-:W-:Y:S01]  /*4e20*/  SHF.R.U32.HI R165, RZ, 0x1f, R80 ;  /* 0x0000001fffa57819 */ /* 0x000fe20000011650 */
[----:B------:R-:W-:Y:S01]  /*4e30*/  IMAD R57, R167, 0x1c, R198 ;  /* 0x0000001ca7397824 */ /* 0x000fe200078e02c6 */
[----:B------:R-:W-:Y:S01]  /*4e40*/  LEA.HI.SX32 R61, R72, R61, 0x1c ;  /* 0x0000003d483d7211 */ /* 0x000fe200078fe2ff */
[----:B------:R-:W-:Y:S01]  /*4e50*/  IMAD R60, R60, 0x1c, R205 ;  /* 0x0000001c3c3c7824 */ /* 0x000fe200078e02cd */
[----:B------:R-:W-:-:S02]  /*4e60*/  LEA.HI.SX32 R72, R111, R66, 0x1c ;  /* 0x000000426f487211 */ /* 0x000fc400078fe2ff */
[----:B------:R-:W-:Y:S01]  /*4e70*/  SHF.R.U32.HI R111, RZ, 0x1f, R114 ;  /* 0x0000001fff6f7819 */ /* 0x000fe20000011672 */
[----:B------:R-:W-:Y:S01]  /*4e80*/  IMAD R61, R61, 0x1c, R206 ;  /* 0x0000001c3d3d7824 */ /* 0x000fe200078e02ce */
[----:B------:R-:W-:Y:S01]  /*4e90*/  LEA.HI.SX32 R80, R80, R165, 0x1c ;  /* 0x000000a550507211 */ /* 0x000fe200078fe2ff */
[----:B------:R-:W-:Y:S01]  /*4ea0*/  IMAD R72, R72, 0x1c, R79 ;  /* 0x0000001c48487824 */ /* 0x000fe200078e024f */
[----:B------:R-:W-:Y:S02]  /*4eb0*/  LEA.HI.SX32 R74, R114, R111, 0x1c ;  /* 0x0000006f724a7211 */ /* 0x000fe400078fe2ff */
[----:B------:R-:W-:Y:S02]  /*4ec0*/  SHF.R.U32.HI R111, RZ, 0x1f, R118 ;  /* 0x0000001fff6f7819 */ /* 0x000fe40000011676 */
[----:B------:R-:W-:Y:S01]  /*4ed0*/  SHF.R.U32.HI R165, RZ, 0x1f, R84 ;  /* 0x0000001fffa57819 */ /* 0x000fe20000011654 */
[----:B------:R-:W-:Y:S01]  /*4ee0*/  IMAD R74, R74, 0x1c, R89 ;  /* 0x0000001c4a4a7824 */ /* 0x000fe200078e0259 */
[----:B------:R-:W-:-:S02]  /*4ef0*/  LEA.HI.SX32 R76, R118, R111, 0x1c ;  /* 0x0000006f764c7211 */ /* 0x000fc400078fe2ff */
[----:B------:R-:W-:Y:S02]  /*4f00*/  SHF.R.U32.HI R111, RZ, 0x1f, R126 ;  /* 0x0000001fff6f7819 */ /* 0x000fe4000001167e */
[----:B------:R-:W-:Y:S01]  /*4f10*/  SHF.R.U32.HI R167, RZ, 0x1f, R82 ;  /* 0x0000001fffa77819 */ /* 0x000fe20000011652 */
[----:B------:R-:W-:Y:S01]  /*4f20*/  IMAD R76, R76, 0x1c, R97 ;  /* 0x0000001c4c4c7824 */ /* 0x000fe200078e0261 */
[----:B------:R-:W-:Y:S02]  /*4f30*/  LEA.HI.SX32 R126, R126, R111, 0x1c ;  /* 0x0000006f7e7e7211 */ /* 0x000fe400078fe2ff */
[----:B------:R-:W-:Y:S02]  /*4f40*/  SHF.R.U32.HI R111, RZ, 0x1f, R130 ;  /* 0x0000001fff6f7819 */ /* 0x000fe40000011682 */
[----:B------:R-:W-:Y:S01]  /*4f50*/  LEA.HI.SX32 R68, R84, R165, 0x1c ;  /* 0x000000a554447211 */ /* 0x000fe200078fe2ff */
[----:B------:R-:W-:Y:S01]  /*4f60*/  IMAD R79, R126, 0x1c, R85 ;  /* 0x0000001c7e4f7824 */ /* 0x000fe200078e0255 */
[----:B------:R-:W-:Y:S01]  /*4f70*/  LEA.HI.SX32 R130, R130, R111, 0x1c ;  /* 0x0000006f82827211 */ /* 0x000fe200078fe2ff */
[----:B------:R-:W-:Y:S01]  /*4f80*/  HFMA2.MMA R85, -RZ, RZ, 0, 0 ;  /* 0x00000000ff557435 */ /* 0x000fe200000001ff */
[----:B------:R-:W-:-:S02]  /*4f90*/  SHF.R.U32.HI R111, RZ, 0x1f, R136 ;  /* 0x0000001fff6f7819 */ /* 0x000fc40000011688 */
[----:B------:R-:W-:Y:S02]  /*4fa0*/  SHF.R.U32.HI R165, RZ, 0x1f, R86 ;  /* 0x0000001fffa57819 */ /* 0x000fe40000011656 */
[----:B------:R-:W-:Y:S02]  /*4fb0*/  LEA.HI.SX32 R78, R82, R167, 0x1c ;  /* 0x000000a7524e7211 */ /* 0x000fe400078fe2ff */
[----:B------:R-:W-:Y:S02]  /*4fc0*/  LEA.HI.SX32 R82, R136, R111, 0x1c ;  /* 0x0000006f88527211 */ /* 0x000fe400078fe2ff */
[----:B------:R-:W-:Y:S02]  /*4fd0*/  SHF.R.U32.HI R111, RZ, 0x1f, R148 ;  /* 0x0000001fff6f7819 */ /* 0x000fe40000011694 */
[----:B------:R-:W-:Y:S01]  /*4fe0*/  LEA.HI.SX32 R86, R86, R165, 0x1c ;  /* 0x000000a556567211 */ /* 0x000fe200078fe2ff */
[----:B------:R-:W-:Y:S01]  /*4ff0*/  IMAD R82, R82, 0x1c, R107 ;  /* 0x0000001c52527824 */ /* 0x000fe200078e026b */
[----:B------:R-:W-:-:S02]  /*5000*/  SHF.R.U32.HI R66, RZ, 0x1f, R67 ;  /* 0x0000001fff427819 */ /* 0x000fc40000011643 */
[----:B------:R-:W-:Y:S02]  /*5010*/  SHF.R.U32.HI R165, RZ, 0x1f, R92 ;  /* 0x0000001fffa57819 */ /* 0x000fe4000001165c */
[----:B------:R-:W-:Y:S02]  /*5020*/  LEA.HI.SX32 R84, R148, R111, 0x1c ;  /* 0x0000006f94547211 */ /* 0x000fe400078fe2ff */
[----:B------:R-:W-:Y:S02]  /*5030*/  LEA.HI.SX32 R111, R67, R66, 0x1c ;  /* 0x00000042436f7211 */ /* 0x000fe400078fe2ff */
[----:B------:R-:W-:Y:S01]  /*5040*/  LEA.HI.SX32 R92, R92, R165, 0x1c ;  /* 0x000000a55c5c7211 */ /* 0x000fe200078fe2ff */
[----:B------:R-:W-:Y:S01]  /*5050*/  IMAD R84, R84, 0x1c, R163 ;  /* 0x0000001c54547824 */ /* 0x000fe200078e02a3 */
[----:B------:R-:W-:Y:S01]  /*5060*/  SHF.R.U32.HI R67, RZ, 0x1f, R122 ;  /* 0x0000001fff437819 */ /* 0x000fe2000001167a */
[----:B------:R-:W-:Y:S01]  /*5070*/  IMAD R97, R111, 0x1c, R159 ;  /* 0x0000001c6f617824 */ /* 0x000fe200078e029f */
[----:B------:R-:W-:-:S02]  /*5080*/  SHF.R.U32.HI R165, RZ, 0x1f, R112 ;  /* 0x0000001fffa57819 */ /* 0x000fc40000011670 */
[----:B------:R-:W-:Y:S02]  /*5090*/  LEA.HI.SX32 R122, R122, R67, 0x1c ;  /* 0x000000437a7a7211 */ /* 0x000fe400078fe2ff */
[----:B------:R-:W-:Y:S02]  /*50a0*/  LEA.HI.SX32 R112, R112, R165, 0x1c ;  /* 0x000000a570707211 */ /* 0x000fe400078fe2ff */
[----:B------:R-:W-:Y:S02]  /*50b0*/  SHF.R.U32.HI R67, RZ, 0x1f, R124 ;  /* 0x0000001fff437819 */ /* 0x000fe4000001167c */
[----:B------:R-:W-:Y:S02]  /*50c0*/  SHF.R.U32.HI R66, RZ, 0x1f, R105 ;  /* 0x0000001fff427819 */ /* 0x000fe40000011669 */
[----:B------:R-:W-:Y:S02]  /*50d0*/  SHF.R.U32.HI R165, RZ, 0x1f, R116 ;  /* 0x0000001fffa57819 */ /* 0x000fe40000011674 */
[----:B------:R-:W-:-:S02]  /*50e0*/  LEA.HI.SX32 R124, R124, R67, 0x1c ;  /* 0x000000437c7c7211 */ /* 0x000fc400078fe2ff */
[----:B------:R-:W-:Y:S02]  /*50f0*/  LEA.HI.SX32 R114, R105, R66, 0x1c ;  /* 0x0000004269727211 */ /* 0x000fe400078fe2ff */
[----:B------:R-:W-:Y:S02]  /*5100*/  LEA.HI.SX32 R116, R116, R165, 0x1c ;  /* 0x000000a574747211 */ /* 0x000fe400078fe2ff */
[----:B------:R-:W-:Y:S01]  /*5110*/  SHF.R.U32.HI R67, RZ, 0x1f, R154 ;  /* 0x0000001fff437819 */ /* 0x000fe2000001169a */
[----:B------:R-:W-:Y:S01]  /*5120*/  IMAD R134, R2, 0xe, R114 ;  /* 0x0000000e02867824 */ /* 0x000fe200078e0272 */
[----:B------:R-:W-:Y:S02]  /*5130*/  SHF.R.U32.HI R66, RZ, 0x1f, R155 ;  /* 0x0000001fff427819 */ /* 0x000fe4000001169b */
[----:B------:R-:W-:Y:S02]  /*5140*/  SHF.R.U32.HI R165, RZ, 0x1f, R120 ;  /* 0x0000001fffa57819 */ /* 0x000fe40000011678 */
[----:B------:R-:W-:-:S02]  /*5150*/  LEA.HI.SX32 R169, R154, R67, 0x1c ;  /* 0x000000439aa97211 */ /* 0x000fc400078fe2ff */
[----:B------:R-:W-:Y:S02]  /*5160*/  LEA.HI.SX32 R155, R155, R66, 0x1c ;  /* 0x000000429b9b7211 */ /* 0x000fe400078fe2ff */
[----:B------:R-:W-:Y:S01]  /*5170*/  LEA.HI.SX32 R120, R120, R165, 0x1c ;  /* 0x000000a578787211 */ /* 0x000fe200078fe2ff */
[----:B------:R-:W-:Y:S01]  /*5180*/  IMAD R107, R169, 0x1c, R170 ;  /* 0x0000001ca96b7824 */ /* 0x000fe200078e02aa */
[----:B------:R-:W-:Y:S01]  /*5190*/  SHF.R.U32.HI R67, RZ, 0x1f, R138 ;  /* 0x0000001fff437819 */ /* 0x000fe2000001168a */
[----:B------:R-:W-:Y:S01]  /*51a0*/  IMAD R169, R2, 0xe, R169 ;  /* 0x0000000e02a97824 */ /* 0x000fe200078e02a9 */
[----:B------:R-:W-:Y:S02]  /*51b0*/  SHF.R.U32.HI R66, RZ, 0x1f, R65 ;  /* 0x0000001fff427819 */ /* 0x000fe40000011641 */
[----:B------:R-:W-:Y:S02]  /*51c0*/  SHF.R.U32.HI R165, RZ, 0x1f, R144 ;  /* 0x0000001fffa57819 */ /* 0x000fe40000011690 */
[----:B------:R-:W-:-:S02]  /*51d0*/  LEA.HI.SX32 R138, R138, R67, 0x1c ;  /* 0x000000438a8a7211 */ /* 0x000fc400078fe2ff */
[----:B------:R-:W-:Y:S01]  /*51e0*/  LEA.HI.SX32 R118, R65, R66, 0x1c ;  /* 0x0000004241767211 */ /* 0x000fe200078fe2ff */
[----:B------:R-:W-:Y:S01]  /*51f0*/  IMAD R66, R78, 0x1c, R71 ;  /* 0x0000001c4e427824 */ /* 0x000fe200078e0247 */
[----:B------:R-:W-:Y:S01]  /*5200*/  SHF.R.U32.HI R167, RZ, 0x1f, R88 ;  /* 0x0000001fffa77819 */ /* 0x000fe20000011658 */
        /* <DEDUP_REMOVED lines=11> */
[----:B------:R-:W-:Y:S01]  /*52c0*/  LEA.HI.SX32 R132, R132, R165, 0x1c ;  /* 0x000000a584847211 */ /* 0x000fe200078fe2ff */
[----:B------:R-:W-:Y:S01]  /*52d0*/  IMAD R69, R88, 0x1c, R81 ;  /* 0x0000001c58457824 */ /* 0x000fe200078e0251 */
[----:B------:R-:W-:Y:S01]  /*52e0*/  SHF.R.U32.HI R67, RZ, 0x1f, R166 ;  /* 0x0000001fff437819 */ /* 0x000fe200000116a6 */
[----:B------:R-:W-:Y:S01]  /*52f0*/  IMAD R122, R2, 0xe, R122 ;  /* 0x0000000e027a7824 */ /* 0x000fe200078e027a */
[----:B------:R-:W-:Y:S01]  /*5300*/  ISETP.LT.OR P2, PT, R112, 0x1, !P6 ;  /* 0x000000017000780c */ /* 0x000fe20007741670 */
[----:B------:R-:W-:Y:S01]  /*5310*/  IMAD R81, R132, 0x1c, R103 ;  /* 0x0000001c84517824 */ /* 0x000fe200078e0267 */
[----:B------:R-:W-:Y:S01]  /*5320*/  P2R R148, PR, RZ, 0x40 ;  /* 0x00000040ff947803 */ /* 0x000fe20000000000 */
[----:B------:R-:W-:Y:S01]  /*5330*/  IMAD R103, R124, 0x1c, R127 ;  /* 0x0000001c7c677824 */ /* 0x000fe200078e027f */
[----:B------:R-:W-:Y:S01]  /*5340*/  LEA.HI.SX32 R166, R166, R67, 0x1c ;  /* 0x00000043a6a67211 */ /* 0x000fe200078fe2ff */
[----:B------:R-:W-:Y:S01]  /*5350*/  IMAD R127, R155, 0x1c, R143 ;  /* 0x0000001c9b7f7824 */ /* 0x000fe200078e028f */
[----:B------:R-:W-:Y:S01]  /*5360*/  ISETP.NE.AND P6, PT, R106, RZ, PT ;  /* 0x000000ff6a00720c */ /* 0x000fe20003fc5270 */
[----:B------:R-:W-:Y:S01]  /*5370*/  IMAD R111, R138, 0x1c, R123 ;  /* 0x0000001c8a6f7824 */ /* 0x000fe200078e027b */
[----:B------:R-:W-:Y:S01]  /*5380*/  SHF.R.U32.HI R67, RZ, 0x1f, R158 ;  /* 0x0000001fff437819 */ /* 0x000fe2000001169e */
[C---:B------:R-:W-:Y:S01]  /*5390*/  IMAD R138, R2.reuse, 0xe, R138 ;  /* 0x0000000e028a7824 */ /* 0x040fe200078e028a */
[----:B------:R-:W-:Y:S01]  /*53a0*/  SHF.R.U32.HI R165, RZ, 0x1f, R140 ;  /* 0x0000001fffa57819 */ /* 0x000fe2000001168c */
        /* <DEDUP_REMOVED lines=8> */
[----:B------:R-:W-:Y:S01]  /*5430*/  IMAD R119, R166, 0x1c, R119 ;  /* 0x0000001ca6777824 */ /* 0x000fe200078e0277 */
[----:B------:R-:W-:Y:S01]  /*5440*/  SHF.R.U32.HI R67, RZ, 0x1f, R162 ;  /* 0x0000001fff437819 */ /* 0x000fe200000116a2 */
[----:B------:R-:W-:Y:S01]  /*5450*/  IMAD R123, R114, 0x1c, R131 ;  /* 0x0000001c727b7824 */ /* 0x000fe200078e0283 */
[----:B------:R-:W-:Y:S01]  /*5460*/  LEA.HI.SX32 R140, R140, R165, 0x1c ;  /* 0x000000a58c8c7211 */ /* 0x000fe200078fe2ff */
[C---:B------:R-:W-:Y:S01]  /*5470*/  IMAD R166, R2.reuse, 0xe, R166 ;  /* 0x0000000e02a67824 */ /* 0x040fe200078e02a6 */
[----:B------:R-:W-:Y:S01]  /*5480*/  P2R R142, PR, RZ, 0x40 ;  /* 0x00000040ff8e7803 */ /* 0x000fe20000000000 */
[----:B------:R-:W-:Y:S01]  /*5490*/  IMAD R155, R2, 0xe, R155 ;  /* 0x0000000e029b7824 */ /* 0x000fe200078e029b */
[----:B------:R-:W-:Y:S01]  /*54a0*/  LEA.HI.SX32 R90, R90, R167, 0x1c ;  /* 0x000000a75a5a7211 */ /* 0x000fe200078fe2ff */
        /* <DEDUP_REMOVED lines=15> */
[----:B------:R-:W-:Y:S01]  /*55a0*/  LEA.HI.SX32 R165, R156, R165, 0x1c ;  /* 0x000000a59ca57211 */ /* 0x000fe200078fe2ff */
[----:B------:R-:W-:Y:S01]  /*55b0*/  IMAD R105, R167, 0x1c, R129 ;  /* 0x0000001ca7697824 */ /* 0x000fe200078e0281 */
[----:B------:R-:W-:Y:S01]  /*55c0*/  P2R R137, PR, RZ, 0x40 ;  /* 0x00000040ff897803 */ /* 0x000fe20000000000 */
[----:B------:R-:W-:Y:S01]  /*55d0*/  IMAD R167, R2, 0xe, R167 ;  /* 0x0000000e02a77824 */ /* 0x000fe200078e02a7 */
[----:B------:R-:W-:Y:S01]  /*55e0*/  ISETP.NE.AND P6, PT, R96, RZ, PT ;  /* 0x000000ff6000720c */ /* 0x000fe20003fc5270 */
[----:B------:R-:W-:Y:S01]  /*55f0*/  IMAD R101, R165, 0x1c, R101 ;  /* 0x0000001ca5657824 */ /* 0x000fe200078e0265 */
[----:B------:R-:W-:Y:S01]  /*5600*/  P2R R108, PR, RZ, 0x4 ;  /* 0x00000004ff6c7803 */ /* 0x000fe20000000000 */
[----:B------:R-:W-:Y:S01]  /*5610*/  IMAD R165, R2, 0xe, R165 ;  /* 0x0000000e02a57824 */ /* 0x000fe200078e02a5 */
[----:B------:R-:W-:Y:S01]  /*5620*/  ISETP.LT.OR P2, PT, R122, 0x1, !P5 ;  /* 0x000000017a00780c */ /* 0x000fe20006f41670 */
[----:B------:R-:W-:Y:S01]  /*5630*/  IMAD R129, R158, 0x1c, R149 ;  /* 0x0000001c9e817824 */ /* 0x000fe200078e0295 */
[----:B------:R-:W-:Y:S01]  /*5640*/  P2R R132, PR, RZ, 0x40 ;  /* 0x00000040ff847803 */ /* 0x000fe20000000000 */
[----:B------:R-:W-:Y:S01]  /*5650*/  IMAD R158, R2, 0xe, R158 ;  /* 0x0000000e029e7824 */ /* 0x000fe200078e029e */
[----:B------:R-:W-:Y:S01]  /*5660*/  ISETP.NE.AND P6, PT, R94, RZ, PT ;  /* 0x000000ff5e00720c */ /* 0x000fe20003fc5270 */
[----:B------:R-:W-:Y:S01]  /*5670*/  IMAD R162, R2, 0xe, R162 ;  /* 0x0000000e02a27824 */ /* 0x000fe200078e02a2 */
[----:B------:R-:W-:Y:S01]  /*5680*/  ISETP.LT.OR P1, PT, R167, 0x1, !P1 ;  /* 0x00000001a700780c */ /* 0x000fe20004f21670 */
[----:B------:R-:W-:Y:S01]  /*5690*/  CS2R R86, SRZ ;  /* 0x0000000000567805 */ /* 0x000fe2000001ff00 */
[----:B------:R-:W-:Y:S01]  /*56a0*/  SHF.R.U32.HI R70, RZ, 0x1f, R153 ;  /* 0x0000001fff467819 */ /* 0x000fe20000011699 */
[----:B------:R-:W-:Y:S01]  /*56b0*/  CS2R R88, SRZ ;  /* 0x0000000000587805 */ /* 0x000fe2000001ff00 */
[----:B------:R-:W-:Y:S01]  /*56c0*/  P2R R110, PR, RZ, 0x4 ;  /* 0x00000004ff6e7803 */ /* 0x000fe20000000000 */
[----:B------:R-:W-:Y:S01]  /*56d0*/  CS2R R92, SRZ ;  /* 0x00000000005c7805 */ /* 0x000fe2000001ff00 */
[----:B------:R-:W-:-:S02]  /*56e0*/  ISETP.LT.OR P2, PT, R165, 0x1, !P4 ;  /* 0x00000001a500780c */ /* 0x000fc40006741670 */
[----:B------:R-:W-:Y:S02]  /*56f0*/  ISETP.LT.OR P6, PT, R138, 0x1, !P6 ;  /* 0x000000018a00780c */ /* 0x000fe400077c1670 */
[----:B------:R-:W-:Y:S02]  /*5700*/  P2R R116, PR, RZ, 0x2 ;  /* 0x00000002ff747803 */ /* 0x000fe40000000000 */
[----:B------:R-:W-:Y:S02]  /*5710*/  ISETP.LT.OR P0, PT, R171, 0x1, !P0 ;  /* 0x00000001ab00780c */ /* 0x000fe40004701670 */
[----:B------:R-:W-:Y:S01]  /*5720*/  LEA.HI.SX32 R153, R153, R70, 0x1c ;  /* 0x0000004699997211 */ /* 0x000fe200078fe2ff */
[----:B------:R-:W-:Y:S01]  /*5730*/  IMAD R70, R90, 0x1c, R77 ;  /* 0x0000001c5a467824 */ /* 0x000fe200078e024d */
[----:B------:R-:W-:Y:S01]  /*5740*/  ISETP.NE.AND P1, PT, R141, RZ, PT ;  /* 0x000000ff8d00720c */ /* 0x000fe20003f25270 */
[----:B------:R-:W-:Y:S01]  /*5750*/  IMAD R77, R120, 0x1c, R91 ;  /* 0x0000001c784d7824 */ /* 0x000fe200078e025b */
[----:B------:R-:W-:Y:S01]  /*5760*/  P2R R112, PR, RZ, 0x4 ;  /* 0x00000004ff707803 */ /* 0x000fe20000000000 */
[----:B------:R-:W-:Y:S01]  /*5770*/  IMAD R125, R153, 0x1c, R133 ;  /* 0x0000001c997d7824 */ /* 0x000fe200078e0285 */
[----:B------:R-:W-:Y:S01]  /*5780*/  ISETP.NE.AND P2, PT, R147, RZ, PT ;  /* 0x000000ff9300720c */ /* 0x000fe20003f45270 */
[----:B------:R-:W-:Y:S01]  /*5790*/  IMAD R133, R118, 0x1c, R157 ;  /* 0x0000001c76857824 */ /* 0x000fe200078e029d */
[----:B------:R-:W-:Y:S01]  /*57a0*/  P2R R122, PR, RZ, 0x40 ;  /* 0x00000040ff7a7803 */ /* 0x000fe20000000000 */
[----:B------:R-:W-:Y:S01]  /*57b0*/  IMAD R153, R2, 0xe, R153 ;  /* 0x0000000e02997824 */ /* 0x000fe200078e0299 */
[----:B------:R-:W-:Y:S01]  /*57c0*/  P2R R120, PR, RZ, 0x1 ;  /* 0x00000001ff787803 */ /* 0x000fe20000000000 */
[----:B------:R-:W-:Y:S01]  /*57d0*/  CS2R R90, SRZ ;  /* 0x00000000005a7805 */ /* 0x000fe2000001ff00 */
[----:B------:R-:W-:-:S02]  /*57e0*/  ISETP.LT.OR P6, PT, R173, 0x1, !P3 ;  /* 0x00000001ad00780c */ /* 0x000fc40005fc1670 */
[----:B------:R-:W-:Y:S02]  /*57f0*/  ISETP.LT.OR P1, PT, R169, 0x1, !P1 ;  /* 0x00000001a900780c */ /* 0x000fe40004f21670 */
[----:B------:R-:W-:Y:S02]  /*5800*/  ISETP.NE.AND P0, PT, R135, RZ, PT ;  /* 0x000000ff8700720c */ /* 0x000fe40003f05270 */
[----:B------:R-:W-:Y:S02]  /*5810*/  ISETP.LT.OR P2, PT, R124, 0x1, !P2 ;  /* 0x000000017c00780c */ /* 0x000fe40005741670 */
[----:B------:R-:W-:Y:S02]  /*5820*/  P2R R124, PR, RZ, 0x40 ;  /* 0x00000040ff7c7803 */ /* 0x000fe40000000000 */
[----:B------:R-:W-:Y:S02]  /*5830*/  P2R R118, PR, RZ, 0x2 ;  /* 0x00000002ff767803 */ /* 0x000fe40000000000 */
[----:B------:R-:W-:-:S02]  /*5840*/  ISETP.LT.OR P6, PT, R146, 0x1, !P0 ;  /* 0x000000019200780c */ /* 0x000fc400047c1670 */
[----:B------:R-:W-:Y:S02]  /*5850*/  ISETP.NE.AND P1, PT, R139, RZ, PT ;  /* 0x000000ff8b00720c */ /* 0x000fe40003f25270 */
[----:B------:R-:W-:Y:S02]  /*5860*/  P2R R126, PR, RZ, 0x40 ;  /* 0x00000040ff7e7803 */ /* 0x000fe40000000000 */
[----:B------:R-:W-:Y:S02]  /*5870*/  P2R R114, PR, RZ, 0x4 ;  /* 0x00000004ff727803 */ /* 0x000fe40000000000 */
[----:B------:R-:W-:Y:S02]  /*5880*/  ISETP.LT.OR P6, PT, R177, 0x1, !P1 ;  /* 0x00000001b100780c */ /* 0x000fe40004fc1670 */
[----:B------:R-:W-:Y:S02]  /*5890*/  ISETP.NE.AND P2, PT, R145, RZ, PT ;  /* 0x000000ff9100720c */ /* 0x000fe40003f45270 */
[----:B------:R-:W-:-:S02]  /*58a0*/  P2R R128, PR, RZ, 0x40 ;  /* 0x00000040ff807803 */ /* 0x000fc40000000000 */
[----:B------:R-:W-:-:S04]  /*58b0*/  ISETP.LT.OR P6, PT, R166, 0x1, !P2 ;  /* 0x00000001a600780c */ /* 0x000fc800057c1670 */
[----:B------:R-:W-:Y:S02]  /*58c0*/  P2R R130, PR, RZ, 0x40 ;  /* 0x00000040ff827803 */ /* 0x000fe40000000000 */
[----:B------:R-:W-:-:S04]  /*58d0*/  ISETP.NE.AND P6, PT, R132, RZ, PT ;  /* 0x000000ff8400720c */ /* 0x000fc80003fc5270 */
        /* <DEDUP_REMOVED lines=17> */
[----:B------:R-:W-:-:S04]  /*59f0*/  ISETP.LT.OR P6, PT, R136, 0x1, !P5 ;  /* 0x000000018800780c */ /* 0x000fc80006fc1670 */
[----:B------:R-:W-:-:S02]  /*5a00*/  P2R R149, PR, RZ, 0x40 ;  /* 0x00000040ff957803 */ /* 0x000fc40000000000 */
.L_x_3:
[----:B------:R-:W-:Y:S01]  /*5a10*/  ISETP.GE.AND P6, PT, R17, 0x1, PT ;  /* 0x000000011100780c */ /* 0x000fe20003fc6270 */
[----:B------:R-:W-:Y:S06]  /*5a20*/  BAR.SYNC 0x0 ;  /* 0x0000000000007b1d */ /* 0x000fec0000000000 */
[----:B------:R-:W-:Y:S02]  /*5a30*/  MOV R150, 0x4 ;  /* 0x0000000400967802 */ /* 0x000fe40000000f00 */
[----:B------:R-:W-:Y:S02]  /*5a40*/  MOV R232, RZ ;  /* 0x000000ff00e87202 */ /* 0x000fe40000000f00 */
[----:B------:R-:W-:-:S02]  /*5a50*/  MOV R228, RZ ;  /* 0x000000ff00e47202 */ /* 0x000fc40000000f00 */
[C---:B------:R-:W-:Y:S01]  /*5a60*/  @P6 IMAD R141, R86.reuse, 0x3100, R29 ;  /* 0x00003100568d6824 */ /* 0x040fe200078e021d */
[----:B------:R-:W-:Y:S01]  /*5a70*/  MOV R224, RZ ;  /* 0x000000ff00e07202 */ /* 0x000fe20000000f00 */
[C---:B------:R-:W-:Y:S01]  /*5a80*/  @P6 IMAD R137, R86.reuse, 0x3100, R71 ;  /* 0x0000310056896824 */ /* 0x040fe200078e0247 */
[----:B------:R-:W-:Y:S01]  /*5a90*/  P2R R151, PR, RZ, 0x10 ;  /* 0x00000010ff977803 */ /* 0x000fe20000000000 */
[----:B------:R-:W-:Y:S01]  /*5aa0*/  @P6 IMAD R135, R86, 0x3100, R72 ;  /* 0x0000310056876824 */ /* 0x000fe200078e0248 */
[----:B------:R-:W-:Y:S01]  /*5ab0*/  MOV R220, RZ ;  /* 0x000000ff00dc7202 */ /* 0x000fe20000000f00 */
[-C--:B------:R-:W-:Y:S01]  /*5ac0*/  @P6 IMAD.WIDE R140, R141, R150.reuse, c[0x0][0x160] ;  /* 0x000058008d8c6625 */ /* 0x080fe200078e0296 */
[----:B------:R-:W-:Y:S02]  /*5ad0*/  MOV R218, RZ ;  /* 0x000000ff00da7202 */ /* 0x000fe40000000f00 */
[----:B------:R-:W-:Y:S01]  /*5ae0*/  MOV R210, RZ ;  /* 0x000000ff00d27202 */ /* 0x000fe20000000f00 */
[----:B------:R-:W-:Y:S01]  /*5af0*/  @P6 IMAD.WIDE R136, R137, R150, c[0x0][0x160] ;  /* 0x0000580089886625 */ /* 0x000fe200078e0296 */
[----:B------:R0:W2:Y:S01]  /*5b00*/  @P6 LDG.E.CONSTANT R232, [R140.64] ;  /* 0x000000048ce86981 */ /* 0x0000a2000c1e9900 */
[----:B------:R-:W-:-:S02]  /*5b10*/  MOV R206, RZ ;  /* 0x000000ff00ce7202 */ /* 0x000fc40000000f00 */
[----:B------:R-:W-:Y:S01]  /*5b20*/  @P6 IMAD.WIDE R134, R135, R150, c[0x0][0x160] ;  /* 0x0000580087866625 */ /* 0x000fe200078e0296 */
[----:B------:R1:W3:Y:S01]  /*5b30*/  @P6 LDG.E.CONSTANT R228, [R136.64] ;  /* 0x0000000488e46981 */ /* 0x0002e2000c1e9900 */
[----:B------:R-:W-:Y:S02]  /*5b40*/  MOV R200, RZ ;  /* 0x000000ff00c87202 */ /* 0x000fe40000000f00 */
[----:B------:R-:W-:Y:S01]  /*5b50*/  MOV R196, RZ ;  /* 0x000000ff00c47202 */ /* 0x000fe20000000f00 */
[----:B------:R4:W5:Y:S01]  /*5b60*/  @P6 LDG.E.CONSTANT R224, [R134.64] ;  /* 0x0000000486e06981 */ /* 0x000962000c1e9900 */
[----:B------:R-:W-:Y:S02]  /*5b70*/  ISETP.GE.AND P6, PT, R18, 0x1, PT ;  /* 0x000000011200780c */ /* 0x000fe40003fc6270 */
[----:B------:R-:W-:Y:S02]  /*5b80*/  MOV R194, RZ ;  /* 0x000000ff00c27202 */ /* 0x000fe40000000f00 */
[----:B------:R-:W-:-:S02]  /*5b90*/  MOV R192, RZ ;  /* 0x000000ff00c07202 */ /* 0x000fc40000000f00 */
[----:B------:R-:W-:Y:S02]  /*5ba0*/  MOV R186, RZ ;  /* 0x000000ff00ba7202 */ /* 0x000fe40000000f00 */
[----:B------:R-:W-:Y:S02]  /*5bb0*/  MOV R184, RZ ;  /* 0x000000ff00b87202 */ /* 0x000fe40000000f00 */
[----:B------:R-:W-:Y:S02]  /*5bc0*/  MOV R176, RZ ;  /* 0x000000ff00b07202 */ /* 0x000fe40000000f00 */
[----:B------:R-:W-:Y:S01]  /*5bd0*/  MOV R174, RZ ;  /* 0x000000ff00ae7202 */ /* 0x000fe20000000f00 */
[C---:B------:R-:W-:Y:S01]  /*5be0*/  @P6 IMAD R139, R86.reuse, 0x3100, R31 ;  /* 0x00003100568b6824 */ /* 0x040fe200078e021f */
[----:B------:R-:W-:Y:S01]  /*5bf0*/  MOV R172, RZ ;  /* 0x000000ff00ac7202 */ /* 0x000fe20000000f00 */
[C---:B------:R-:W-:Y:S01]  /*5c00*/  @P6 IMAD R143, R86.reuse, 0x3100, R74 ;  /* 0x00003100568f6824 */ /* 0x040fe200078e024a */
[----:B------:R-:W-:Y:S01]  /*5c10*/  MOV R166, RZ ;  /* 0x000000ff00a67202 */ /* 0x000fe20000000f00 */
[----:B------:R-:W-:Y:S01]  /*5c20*/  @P6 IMAD R153, R86, 0x3100, R75 ;  /* 0x0000310056996824 */ /* 0x000fe200078e024b */
[----:B------:R-:W-:Y:S01]  /*5c30*/  MOV R164, RZ ;  /* 0x000000ff00a47202 */ /* 0x000fe20000000f00 */
[----:B------:R-:W-:Y:S01]  /*5c40*/  @P6 IMAD.WIDE R138, R139, R150, c[0x0][0x160] ;  /* 0x000058008b8a6625 */ /* 0x000fe200078e0296 */
[----:B------:R-:W-:-:S02]  /*5c50*/  MOV R154, RZ ;  /* 0x000000ff009a7202 */ /* 0x000fc40000000f00 */
[----:B------:R-:W-:Y:S01]  /*5c60*/  MOV R162, RZ ;  /* 0x000000ff00a27202 */ /* 0x000fe20000000f00 */
[-C--:B0-----:R-:W-:Y:S01]  /*5c70*/  @P6 IMAD.WIDE R140, R143, R150.reuse, c[0x0][0x160] ;  /* 0x000058008f8c6625 */ /* 0x081fe200078e0296 */
[----:B------:R0:W2:Y:S01]  /*5c80*/  @P6 LDG.E.CONSTANT R220, [R138.64] ;  /* 0x000000048adc6981 */ /* 0x0000a2000c1e9900 */
[----:B------:R-:W-:Y:S02]  /*5c90*/  MOV R156, RZ ;  /* 0x000000ff009c7202 */ /* 0x000fe40000000f00 */
[----:B-1----:R-:W-:Y:S01]  /*5ca0*/  @P6 IMAD.WIDE R136, R153, R150, c[0x0][0x160] ;  /* 0x0000580099886625 */ /* 0x002fe200078e0296 */
[----:B------:R1:W2:Y:S01]  /*5cb0*/  @P6 LDG.E.CONSTANT R218, [R140.64] ;  /* 0x000000048cda6981 */ /* 0x0002a2000c1e9900 */
[----:B------:R-:W-:Y:S02]  /*5cc0*/  MOV R160, RZ ;  /* 0x000000ff00a07202 */ /* 0x000fe40000000f00 */
[----:B------:R-:W-:Y:S01]  /*5cd0*/  MOV R158, RZ ;  /* 0x000000ff009e7202 */ /* 0x000fe20000000f00 */
[----:B------:R0:W2:Y:S01]  /*5ce0*/  @P6 LDG.E.CONSTANT R210, [R136.64] ;  /* 0x0000000488d26981 */ /* 0x0000a2000c1e9900 */
[----:B------:R-:W-:-:S02]  /*5cf0*/  ISETP.GE.AND P6, PT, R14, 0x1, PT ;  /* 0x000000010e00780c */ /* 0x000fc40003fc6270 */
[----:B------:R-:W-:Y:S02]  /*5d00*/  MOV R170, RZ ;  /* 0x000000ff00aa7202 */ /* 0x000fe40000000f00 */
[----:B------:R-:W-:Y:S02]  /*5d10*/  MOV R168, RZ ;  /* 0x000000ff00a87202 */ /* 0x000fe40000000f00 */
[----:B------:R-:W-:Y:S02]  /*5d20*/  MOV R178, RZ ;  /* 0x000000ff00b27202 */ /* 0x000fe40000000f00 */
[----:B------:R-:W-:Y:S02]  /*5d30*/  MOV R180, RZ ;  /* 0x000000ff00b47202 */ /* 0x000fe40000000f00 */
[----:B------:R-:W-:Y:S02]  /*5d40*/  MOV R246, RZ ;  /* 0x000000ff00f67202 */ /* 0x000fe40000000f00 */
[----:B------:R-:W-:Y:S01]  /*5d50*/  MOV R248, RZ ;  /* 0x000000ff00f87202 */ /* 0x000fe20000000f00 */
[C---:B----4-:R-:W-:Y:S01]  /*5d60*/  @P6 IMAD R135, R86.reuse, 0x3100, R50 ;  /* 0x0000310056876824 */ /* 0x050fe200078e0232 */
[----:B------:R-:W-:Y:S01]  /*5d70*/  MOV R244, RZ ;  /* 0x000000ff00f47202 */ /* 0x000fe20000000f00 */
[----:B------:R-:W-:Y:S01]  /*5d80*/  @P6 IMAD R143, R86, 0x3100, R51 ;  /* 0x00003100568f6824 */ /* 0x000fe200078e0233 */
[----:B------:R-:W-:Y:S01]  /*5d90*/  ISETP.NE.AND P4, PT, R108, RZ, PT ;  /* 0x000000ff6c00720c */ /* 0x000fe20003f85270 */
[----:B------:R-:W-:-:S02]  /*5da0*/  @P6 IMAD R153, R86, 0x3100, R52 ;  /* 0x0000310056996824 */ /* 0x000fc400078e0234 */
[----:B------:R-:W-:-:S04]  /*5db0*/  @P6 IMAD.WIDE R134, R135, R150, c[0x0][0x160] ;  /* 0x0000580087866625 */ /* 0x000fc800078e0296 */
[-C--:B0-----:R-:W-:Y:S01]  /*5dc0*/  @P6 IMAD.WIDE R138, R143, R150.reuse, c[0x0][0x160] ;  /* 0x000058008f8a6625 */ /* 0x081fe200078e0296 */
[----:B------:R0:W4:Y:S03]  /*5dd0*/  @P6 LDG.E.CONSTANT R206, [R134.64] ;  /* 0x0000000486ce6981 */ /* 0x000126000c1e9900 */
[----:B-1----:R-:W-:Y:S01]  /*5de0*/  @P6 IMAD.WIDE R140, R153, R150, c[0x0][0x160] ;  /* 0x00005800998c6625 */ /* 0x002fe200078e0296 */
[----:B------:R1:W2:Y:S04]  /*5df0*/  @P6 LDG.E.CONSTANT R200, [R138.64] ;  /* 0x000000048ac86981 */ /* 0x0002a8000c1e9900 */
[----:B------:R0:W2:Y:S01]  /*5e00*/  @P6 LDG.E.CONSTANT R196, [R140.64] ;  /* 0x000000048cc46981 */ /* 0x0000a2000c1e9900 */
[----:B------:R-:W-:-:S13]  /*5e10*/  ISETP.GE.AND P6, PT, R15, 0x1, PT ;  /* 0x000000010f00780c */ /* 0x000fda0003fc6270 */
[C---:B------:R-:W-:Y:S02]  /*5e20*/  @P6 IMAD R137, R86.reuse, 0x3100, R56 ;  /* 0x0000310056896824 */ /* 0x040fe400078e0238 */
[C---:B------:R-:W-:Y:S02]  /*5e30*/  @P6 IMAD R143, R86.reuse, 0x3100, R57 ;  /* 0x00003100568f6824 */ /* 0x040fe400078e0239 */
[----:B------:R-:W-:Y:S02]  /*5e40*/  @P6 IMAD R153, R86, 0x3100, R58 ;  /* 0x0000310056996824 */ /* 0x000fe400078e023a */
[----:B------:R-:W-:-:S04]  /*5e50*/  @P6 IMAD.WIDE R136, R137, R150, c[0x0][0x160] ;  /* 0x0000580089886625 */ /* 0x000fc800078e0296 */
[-C--:B0-----:R-:W-:Y:S01]  /*5e60*/  @P6 IMAD.WIDE R134, R143, R150.reuse, c[0x0][0x160] ;  /* 0x000058008f866625 */ /* 0x081fe200078e0296 */
[----:B------:R0:W2:Y:S03]  /*5e70*/  @P6 LDG.E.CONSTANT R194, [R136.64] ;  /* 0x0000000488c26981 */ /* 0x0000a6000c1e9900 */
        /* <DEDUP_REMOVED lines=15> */
[----:B------:R-:W-:Y:S02]  /*5f70*/  @P6 IMAD R139, R86, 0x3100, R34 ;  /* 0x00003100568b6824 */ /* 0x000fe400078e0222 */
[----:B------:R-:W-:-:S04]  /*5f80*/  @P6 IMAD.WIDE R140, R141, R150, c[0x0][0x160] ;  /* 0x000058008d8c6625 */ /* 0x000fc800078e0296 */
[----:B------:R-:W-:Y:S01]  /*5f90*/  @P6 IMAD.WIDE R138, R139, R150, c[0x0][0x160] ;  /* 0x000058008b8a6625 */ /* 0x000fe200078e0296 */
[----:B------:R0:W2:Y:S04]  /*5fa0*/  @P6 LDG.E.CONSTANT R172, [R140.64] ;  /* 0x000000048cac6981 */ /* 0x0000a8000c1e9900 */
[----:B------:R0:W2:Y:S01]  /*5fb0*/  @P6 LDG.E.CONSTANT R166, [R138.64] ;  /* 0x000000048aa66981 */ /* 0x0000a2000c1e9900 */
[----:B------:R-:W-:-:S13]  /*5fc0*/  ISETP.GE.AND P6, PT, R9, 0x1, PT ;  /* 0x000000010900780c */ /* 0x000fda0003fc6270 */
[C---:B0-----:R-:W-:Y:S02]  /*5fd0*/  @P6 IMAD R135, R86.reuse, 0x3100, R35 ;  /* 0x0000310056876824 */ /* 0x041fe400078e0223 */
[----:B-1----:R-:W-:Y:S02]  /*5fe0*/  @P6 IMAD R137, R86, 0x3100, R36 ;  /* 0x0000310056896824 */ /* 0x002fe400078e0224 */
[----:B------:R-:W-:-:S04]  /*5ff0*/  @P6 IMAD.WIDE R134, R135, R150, c[0x0][0x160] ;  /* 0x0000580087866625 */ /* 0x000fc800078e0296 */
[----:B------:R-:W-:Y:S01]  /*6000*/  @P6 IMAD.WIDE R136, R137, R150, c[0x0][0x160] ;  /* 0x0000580089886625 */ /* 0x000fe200078e0296 */
        /* <DEDUP_REMOVED lines=30> */
[----:B------:R-:W-:Y:S01]  /*61f0*/  ISETP.GE.AND P6, PT, R47, 0x1, PT ;  /* 0x000000012f00780c */ /* 0x000fe20003fc6270 */
[----:B------:R-:W-:-:S12]  /*6200*/  IMAD R142, R2, 0xe, R46 ;  /* 0x0000000e028e7824 */ /* 0x000fd800078e022e */
[C---:B------:R-:W-:Y:S02]  /*6210*/  @P6 IMAD R139, R86.reuse, 0x3100, R48 ;  /* 0x00003100568b6824 */ /* 0x040fe400078e0230 */
[----:B------:R-:W-:Y:S02]  /*6220*/  @P6 IMAD R141, R86, 0x3100, R49 ;  /* 0x00003100568d6824 */ /* 0x000fe400078e0231 */
[----:B------:R-:W-:-:S04]  /*6230*/  @P6 IMAD.WIDE R138, R139, R150, c[0x0][0x160] ;  /* 0x000058008b8a6625 */ /* 0x000fc800078e0296 */
[----:B------:R-:W-:Y:S01]  /*6240*/  @P6 IMAD.WIDE R140, R141, R150, c[0x0][0x160] ;  /* 0x000058008d8c6625 */ /* 0x000fe200078e0296 */
[----:B------:R0:W2:Y:S04]  /*6250*/  @P6 LDG.E.CONSTANT R246, [R138.64] ;  /* 0x000000048af66981 */ /* 0x0000a8000c1e9900 */
[----:B------:R0:W2:Y:S01]  /*6260*/  @P6 LDG.E.CONSTANT R248, [R140.64] ;  /* 0x000000048cf86981 */ /* 0x0000a2000c1e9900 */
[----:B------:R-:W-:-:S13]  /*6270*/  ISETP.LT.OR P6, PT, R142, 0x1, !P6 ;  /* 0x000000018e00780c */ /* 0x000fda00077c1670 */
[----:B0-----:R-:W-:-:S05]  /*6280*/  @!P6 IMAD R134, R2, 0x188, R47 ;  /* 0x000001880286e824 */ /* 0x001fca00078e022f */
[----:B------:R-:W-:-:S05]  /*6290*/  @!P6 IADD3 R135, R134, -0x1d, RZ ;  /* 0xffffffe38687e810 */ /* 0x000fca0007ffe0ff */
[----:B------:R-:W-:-:S04]  /*62a0*/  @!P6 IMAD R135, R46, 0x1c, R135 ;  /* 0x0000001c2e87e824 */ /* 0x000fc800078e0287 */
[----:B------:R-:W-:-:S04]  /*62b0*/  @!P6 IMAD R135, R86, 0x3100, R135 ;  /* 0x000031005687e824 */ /* 0x000fc800078e0287 */
[----:B------:R-:W-:-:S05]  /*62c0*/  @!P6 IMAD.WIDE R142, R135, R150, c[0x0][0x160] ;  /* 0x00005800878ee625 */ /* 0x000fca00078e0296 */
[----:B------:R-:W2:Y:S01]  /*62d0*/  @!P6 LDG.E.CONSTANT R244, [R142.64] ;  /* 0x000000048ef4e981 */ /* 0x000ea2000c1e9900 */
[----:B------:R-:W-:-:S13]  /*62e0*/  ISETP.GT.AND P6, PT, R3, 0x1, PT ;  /* 0x000000010300780c */ /* 0x000fda0003fc4270 */
[----:B------:R-:W-:-:S04]  /*62f0*/  @!P6 IMAD R135, R86, 0x3100, R64 ;  /* 0x000031005687e824 */ /* 0x000fc800078e0240 */
[----:B------:R-:W-:-:S06]  /*6300*/  @!P6 IMAD.WIDE R134, R135, R150, c[0x0][0x160] ;  /* 0x000058008786e625 */ /* 0x000fcc00078e0296 */
[----:B------:R-:W2:Y:S04]  /*6310*/  @!P6 LDG.E.CONSTANT R134, [R134.64] ;  /* 0x000000048686e981 */ /* 0x000ea8000c1e9900 */
[----:B--2---:R0:W-:Y:S01]  /*6320*/  @!P6 STS [R3.X4+0x6cb8], R134 ;  /* 0x006cb8860300e388 */ /* 0x0041e20000004800 */
[----:B------:R-:W-:-:S13]  /*6330*/  ISETP.GT.AND P6, PT, R3, 0x49, PT ;  /* 0x000000490300780c */ /* 0x000fda0003fc4270 */
[----:B-1----:R-:W-:-:S04]  /*6340*/  @!P6 IMAD R137, R86, 0x90, R95 ;  /* 0x000000905689e824 */ /* 0x002fc800078e025f */
[----:B------:R-:W-:-:S06]  /*6350*/  @!P6 IMAD.WIDE R136, R137, R150, c[0x0][0x168] ;  /* 0x00005a008988e625 */ /* 0x000fcc00078e0296 */
[----:B------:R-:W2:Y:S01]  /*6360*/  @!P6 LDG.E.CONSTANT R136, [R136.64] ;  /* 0x000000048888e981 */ /* 0x000ea2000c1e9900 */
[----:B------:R-:W-:Y:S01]  /*6370*/  @P3 IMAD R141, R86, 0x3100, R30 ;  /* 0x00003100568d3824 */ /* 0x000fe200078e021e */
[----:B------:R-:W-:-:S03]  /*6380*/  MOV R204, RZ ;  /* 0x000000ff00cc7202 */ /* 0x000fc60000000f00 */
[----:B------:R-:W-:Y:S01]  /*6390*/  @P3 IMAD.WIDE R140, R141, R150, c[0x0][0x160] ;  /* 0x000058008d8c3625 */ /* 0x000fe200078e0296 */
[----:B------:R-:W-:-:S03]  /*63a0*/  P2R R155, PR, RZ, 0x8 ;  /* 0x00000008ff9b7803 */ /* 0x000fc60000000000 */
[----:B------:R-:W-:Y:S01]  /*63b0*/  @!P4 IMAD R135, R86, 0x3100, R97 ;  /* 0x000031005687c824 */ /* 0x000fe200078e0261 */
[----:B------:R1:W4:Y:S01]  /*63c0*/  @P3 LDG.E.CONSTANT R204, [R140.64] ;  /* 0x000000048ccc3981 */ /* 0x000322000c1e9900 */
[----:B------:R-:W-:Y:S01]  /*63d0*/  ISETP.NE.AND P3, PT, R112, RZ, PT ;  /* 0x000000ff7000720c */ /* 0x000fe20003f65270 */
[----:B------:R-:W-:Y:S01]  /*63e0*/  @P0 IMAD R139, R86, 0x3100, R53 ;  /* 0x00003100568b0824 */ /* 0x000fe200078e0235 */
[----:B------:R-:W-:Y:S01]  /*63f0*/  MOV R212, RZ ;  /* 0x000000ff00d47202 */ /* 0x000fe20000000f00 */
[----:B0-----:R-:W-:Y:S01]  /*6400*/  @!P4 IMAD.WIDE R134, R135, R150, c[0x0][0x160] ;  /* 0x000058008786c625 */ /* 0x001fe200078e0296 */
[----:B------:R-:W-:-:S04]  /*6410*/  MOV R214, RZ ;  /* 0x000000ff00d67202 */ /* 0x000fc80000000f00 */
[----:B------:R0:W4:Y:S01]  /*6420*/  @!P4 LDG.E.CONSTANT R212, [R134.64] ;  /* 0x0000000486d4c981 */ /* 0x000122000c1e9900 */
[----:B------:R-:W-:Y:S02]  /*6430*/  ISETP.NE.AND P4, PT, R151, RZ, PT ;  /* 0x000000ff9700720c */ /* 0x000fe40003f85270 */
[----:B------:R-:W-:Y:S02]  /*6440*/  P2R R151, PR, RZ, 0x1 ;  /* 0x00000001ff977803 */ /* 0x000fe40000000000 */
[----:B------:R-:W-:Y:S01]  /*6450*/  MOV R182, RZ ;  /* 0x000000ff00b67202 */ /* 0x000fe20000000f00 */
[----:B-1----:R-:W-:Y:S01]  /*6460*/  @!P3 IMAD R141, R86, 0x3100, R101 ;  /* 0x00003100568db824 */ /* 0x002fe200078e0265 */
[----:B------:R-:W-:-:S03]  /*6470*/  MOV R190, RZ ;  /* 0x000000ff00be7202 */ /* 0x000fc60000000f00 */
[----:B------:R-:W-:Y:S01]  /*6480*/  @!P3 IMAD.WIDE R140, R141, R150, c[0x0][0x160] ;  /* 0x000058008d8cb625 */ /* 0x000fe200078e0296 */
[----:B------:R-:W-:-:S04]  /*6490*/  MOV R188, RZ ;  /* 0x000000ff00bc7202 */ /* 0x000fc80000000f00 */
[----:B------:R1:W4:Y:S01]  /*64a0*/  @!P3 LDG.E.CONSTANT R190, [R140.64] ;  /* 0x000000048cbeb981 */ /* 0x000322000c1e9900 */
[----:B------:R-:W-:Y:S02]  /*64b0*/  ISETP.NE.AND P3, PT, R116, RZ, PT ;  /* 0x000000ff7400720c */ /* 0x000fe40003f65270 */
[----:B------:R-:W-:Y:S02]  /*64c0*/  MOV R202, RZ ;  /* 0x000000ff00ca7202 */ /* 0x000fe40000000f00 */
[----:B-1----:R-:W-:Y:S01]  /*64d0*/  P2R R140, PR, RZ, 0x2 ;  /* 0x00000002ff8c7803 */ /* 0x002fe20000000000 */
[----:B------:R-:W-:Y:S01]  /*64e0*/  @P2 IMAD R153, R86, 0x3100, R65 ;  /* 0x0000310056992824 */ /* 0x000fe200078e0241 */
[----:B------:R-:W-:-:S07]  /*64f0*/  MOV R208, RZ ;  /* 0x000000ff00d07202 */ /* 0x000fce0000000f00 */
[----:B0-----:R-:W-:Y:S01]  /*6500*/  @!P3 IMAD R135, R86, 0x3100, R105 ;  /* 0x000031005687b824 */ /* 0x001fe200078e0269 */
[----:B------:R-:W-:Y:S01]  /*6510*/  MOV R198, RZ ;  /* 0x000000ff00c67202 */ /* 0x000fe20000000f00 */
[----:B------:R-:W-:Y:S01]  /*6520*/  @P2 IMAD.WIDE R152, R153, R150, c[0x0][0x160] ;  /* 0x0000580099982625 */ /* 0x000fe200078e0296 */
[----:B------:R-:W-:-:S03]  /*6530*/  MOV R216, RZ ;  /* 0x000000ff00d87202 */ /* 0x000fc60000000f00 */
[----:B------:R-:W-:Y:S01]  /*6540*/  @!P3 IMAD.WIDE R134, R135, R150, c[0x0][0x160] ;  /* 0x000058008786b625 */ /* 0x000fe200078e0296 */
[----:B------:R0:W4:Y:S04]  /*6550*/  @P2 LDG.E.CONSTANT R198, [R152.64] ;  /* 0x0000000498c62981 */ /* 0x000128000c1e9900 */
[----:B------:R1:W4:Y:S01]  /*6560*/  @!P3 LDG.E.CONSTANT R216, [R134.64] ;  /* 0x0000000486d8b981 */ /* 0x000322000c1e9900 */
[----:B------:R-:W-:Y:S02]  /*6570*/  ISETP.NE.AND P3, PT, R120, RZ, PT ;  /* 0x000000ff7800720c */ /* 0x000fe40003f65270 */
[----:B0-----:R-:W-:Y:S02]  /*6580*/  MOV R152, RZ ;  /* 0x000000ff00987202 */ /* 0x001fe40000000f00 */
[----:B------:R-:W-:-:S02]  /*6590*/  MOV R222, RZ ;  /* 0x000000ff00de7202 */ /* 0x000fc40000000f00 */
[----:B------:R-:W-:Y:S02]  /*65a0*/  MOV R226, RZ ;  /* 0x000000ff00e27202 */ /* 0x000fe40000000f00 */
[----:B------:R-:W-:Y:S02]  /*65b0*/  MOV R236, RZ ;  /* 0x000000ff00ec7202 */ /* 0x000fe40000000f00 */
[----:B------:R-:W-:Y:S02]  /*65c0*/  MOV R230, RZ ;  /* 0x000000ff00e67202 */ /* 0x000fe40000000f00 */
[----:B------:R-:W-:Y:S02]  /*65d0*/  MOV R238, RZ ;  /* 0x000000ff00ee7202 */ /* 0x000fe40000000f00 */
[----:B------:R-:W-:Y:S01]  /*65e0*/  MOV R234, RZ ;  /* 0x000000ff00ea7202 */ /* 0x000fe20000000f00 */
[----:B------:R0:W-:Y:S01]  /*65f0*/  STS [R3.X4], R244 ;  /* 0x000000f403007388 */ /* 0x0001e20000004800 */
[----:B------:R-:W-:-:S02]  /*6600*/  MOV R240, RZ ;  /* 0x000000ff00f07202 */ /* 0x000fc40000000f00 */
[----:B0-----:R-:W-:Y:S01]  /*6610*/  MOV R244, RZ ;  /* 0x000000ff00f47202 */ /* 0x001fe20000000f00 */
[----:B------:R0:W-:Y:S01]  /*6620*/  STS [R3.X4+0x2c68], R246 ;  /* 0x002c68f603007388 */ /* 0x0001e20000004800 */
[----:B------:R-:W-:Y:S02]  /*6630*/  MOV R242, RZ ;  /* 0x000000ff00f27202 */ /* 0x000fe40000000f00 */
[----:B0-----:R-:W-:Y:S01]  /*6640*/  MOV R246, RZ ;  /* 0x000000ff00f67202 */ /* 0x001fe20000000f00 */
[----:B---3--:R0:W-:Y:S04]  /*6650*/  STS [R3.X4+0x2df0], R228 ;  /* 0x002df0e403007388 */ /* 0x0081e80000004800 */
[----:B------:R3:W-:Y:S01]  /*6660*/  STS [R3.X4+0x58d0], R248 ;  /* 0x0058d0f803007388 */ /* 0x0007e20000004800 */
[----:B0-----:R-:W-:-:S02]  /*6670*/  MOV R228, RZ ;  /* 0x000000ff00e47202 */ /* 0x001fc40000000f00 */
[----:B---3--:R-:W-:Y:S01]  /*6680*/  MOV R248, RZ ;  /* 0x000000ff00f87202 */ /* 0x008fe20000000f00 */
[----:B-----5:R0:W-:Y:S04]  /*6690*/  STS [R3.X4+0x5a58], R224 ;  /* 0x005a58e003007388 */ /* 0x0201e80000004800 */
[----:B------:R3:W-:Y:S01]  /*66a0*/  STS [R3.X4+0x188], R232 ;  /* 0x000188e803007388 */ /* 0x0007e20000004800 */
[----:B0-----:R-:W-:Y:S02]  /*66b0*/  MOV R224, RZ ;  /* 0x000000ff00e07202 */ /* 0x001fe40000000f00 */
[----:B---3--:R-:W-:Y:S01]  /*66c0*/  MOV R232, RZ ;  /* 0x000000ff00e87202 */ /* 0x008fe20000000f00 */
[----:B------:R0:W-:Y:S04]  /*66d0*/  STS [R3.X4+0x5d68], R210 ;  /* 0x005d68d203007388 */ /* 0x0001e80000004800 */
[----:B------:R3:W-:Y:S01]  /*66e0*/  STS [R3.X4+0x498], R220 ;  /* 0x000498dc03007388 */ /* 0x0007e20000004800 */
[----:B0-----:R-:W-:-:S02]  /*66f0*/  MOV R210, RZ ;  /* 0x000000ff00d27202 */ /* 0x001fc40000000f00 */
[----:B---3--:R-:W-:Y:S01]  /*6700*/  MOV R220, RZ ;  /* 0x000000ff00dc7202 */ /* 0x008fe20000000f00 */
[----:B--2---:R0:W-:Y:S01]  /*6710*/  @!P6 STS [R3.X4+0x7d98], R136 ;  /* 0x007d98880300e388 */ /* 0x0041e20000004800 */
[----:B------:R-:W-:Y:S01]  /*6720*/  ISETP.NE.AND P6, PT, R110, RZ, PT ;  /* 0x000000ff6e00720c */ /* 0x000fe20003fc5270 */
[----:B0-----:R-:W-:-:S12]  /*6730*/  @P0 IMAD.WIDE R136, R139, R150, c[0x0][0x160] ;  /* 0x000058008b880625 */ /* 0x001fd800078e0296 */
[----:B------:R-:W-:Y:S01]  /*6740*/  @!P6 IMAD R143, R86, 0x3100, R99 ;  /* 0x00003100568fe824 */ /* 0x000fe200078e0263 */
[----:B------:R0:W2:Y:S01]  /*6750*/  @P0 LDG.E.CONSTANT R214, [R136.64] ;  /* 0x0000000488d60981 */ /* 0x0000a2000c1e9900 */
[----:B------:R-:W-:Y:S02]  /*6760*/  ISETP.NE.AND P0, PT, R114, RZ, PT ;  /* 0x000000ff7200720c */ /* 0x000fe40003f05270 */
[----:B------:R-:W-:-:S04]  /*6770*/  @!P6 IMAD.WIDE R138, R143, R150, c[0x0][0x160] ;  /* 0x000058008f8ae625 */ /* 0x000fc800078e0296 */
[----:B------:R-:W-:Y:S01]  /*6780*/  @P1 IMAD R143, R86, 0x3100, R59 ;  /* 0x00003100568f1824 */ /* 0x000fe200078e023b */
[----:B------:R3:W5:Y:S01]  /*6790*/  @!P6 LDG.E.CONSTANT R182, [R138.64] ;  /* 0x000000048ab6e981 */ /* 0x000762000c1e9900 */
[----:B------:R-:W-:Y:S02]  /*67a0*/  ISETP.NE.AND P6, PT, R96, RZ, PT ;  /* 0x000000ff6000720c */ /* 0x000fe40003fc5270 */
[----:B------:R-:W-:-:S04]  /*67b0*/  @P1 IMAD.WIDE R142, R143, R150, c[0x0][0x160] ;  /* 0x000058008f8e1625 */ /* 0x000fc800078e0296 */
[----:B0-----:R-:W-:Y:S01]  /*67c0*/  @!P0 IMAD R137, R86, 0x3100, R103 ;  /* 0x0000310056898824 */ /* 0x001fe200078e0267 */
[----:B------:R0:W2:Y:S01]  /*67d0*/  @P1 LDG.E.CONSTANT R188, [R142.64] ;  /* 0x000000048ebc1981 */ /* 0x0000a2000c1e9900 */
[----:B------:R-:W-:Y:S02]  /*67e0*/  ISETP.NE.AND P1, PT, R118, RZ, PT ;  /* 0x000000ff7600720c */ /* 0x000fe40003f25270 */
[----:B------:R-:W-:-:S04]  /*67f0*/  @!P0 IMAD.WIDE R136, R137, R150, c[0x0][0x160] ;  /* 0x0000580089888625 */ /* 0x000fc800078e0296 */
[----:B---3--:R-:W-:Y:S01]  /*6800*/  @P6 IMAD R139, R86, 0x3100, R79 ;  /* 0x00003100568b6824 */ /* 0x008fe200078e024f */
[----:B------:R3:W2:Y:S01]  /*6810*/  @!P0 LDG.E.CONSTANT R202, [R136.64] ;  /* 0x0000000488ca8981 */ /* 0x0006a2000c1e9900 */
[----:B------:R-:W-:Y:S02]  /*6820*/  ISETP.NE.AND P0, PT, R100, RZ, PT ;  /* 0x000000ff6400720c */ /* 0x000fe40003f05270 */
[----:B------:R-:W-:-:S04]  /*6830*/  @P6 IMAD.WIDE R138, R139, R150, c[0x0][0x160] ;  /* 0x000058008b8a6625 */ /* 0x000fc800078e0296 */
[----:B------:R-:W-:Y:S01]  /*6840*/  @!P1 IMAD R141, R86, 0x3100, R107 ;  /* 0x00003100568d9824 */ /* 0x000fe200078e026b */
[----:B------:R0:W2:Y:S01]  /*6850*/  @P6 LDG.E.CONSTANT R208, [R138.64] ;  /* 0x000000048ad06981 */ /* 0x0000a2000c1e9900 */
[----:B------:R-:W-:Y:S02]  /*6860*/  ISETP.NE.AND P6, PT, R102, RZ, PT ;  /* 0x000000ff6600720c */ /* 0x000fe40003fc5270 */
[----:B---3--:R-:W-:-:S04]  /*6870*/  @!P1 IMAD.WIDE R136, R141, R150, c[0x0][0x160] ;  /* 0x000058008d889625 */ /* 0x008fc800078e0296 */
[----:B------:R-:W-:Y:S01]  /*6880*/  @P0 IMAD R141, R86, 0x3100, R80 ;  /* 0x00003100568d0824 */ /* 0x000fe200078e0250 */
[----:B------:R3:W2:Y:S01]  /*6890*/  @!P1 LDG.E.CONSTANT R152, [R136.64] ;  /* 0x0000000488989981 */ /* 0x0006a2000c1e9900 */
[----:B------:R-:W-:Y:S02]  /*68a0*/  ISETP.NE.AND P1, PT, R104, RZ, PT ;  /* 0x000000ff6800720c */ /* 0x000fe40003f25270 */
[----:B0-----:R-:W-:-:S04]  /*68b0*/  @P0 IMAD.WIDE R138, R141, R150, c[0x0][0x160] ;  /* 0x000058008d8a0625 */ /* 0x001fc800078e0296 */
[----:B------:R-:W-:Y:S01]  /*68c0*/  @P6 IMAD R141, R86, 0x3100, R81 ;  /* 0x00003100568d6824 */ /* 0x000fe200078e0251 */
[----:B------:R0:W2:Y:S01]  /*68d0*/  @P0 LDG.E.CONSTANT R222, [R138.64] ;  /* 0x000000048ade0981 */ /* 0x0000a2000c1e9900 */
[----:B------:R-:W-:Y:S02]  /*68e0*/  ISETP.NE.AND P0, PT, R122, RZ, PT ;  /* 0x000000ff7a00720c */ /* 0x000fe40003f05270 */
[----:B-1----:R-:W-:-:S04]  /*68f0*/  @P6 IMAD.WIDE R134, R141, R150, c[0x0][0x160] ;  /* 0x000058008d866625 */ /* 0x002fc800078e0296 */
[----:B------:R-:W-:Y:S01]  /*6900*/  @!P3 IMAD R141, R86, 0x3100, R109 ;  /* 0x00003100568db824 */ /* 0x000fe200078e026d */
[----:B------:R1:W2:Y:S03]  /*6910*/  @P6 LDG.E.CONSTANT R226, [R134.64] ;  /* 0x0000000486e26981 */ /* 0x0002a6000c1e9900 */
[----:B---3--:R-:W-:-:S04]  /*6920*/  @!P3 IMAD.WIDE R136, R141, R150, c[0x0][0x160] ;  /* 0x000058008d88b625 */ /* 0x008fc800078e0296 */
[----:B------:R-:W-:Y:S01]  /*6930*/  @P1 IMAD R141, R86, 0x3100, R82 ;  /* 0x00003100568d1824 */ /* 0x000fe200078e0252 */
[----:B------:R-:W-:Y:S01]  /*6940*/  ISETP.NE.AND P6, PT, R106, RZ, PT ;  /* 0x000000ff6a00720c */ /* 0x000fe20003fc5270 */
[----:B------:R3:W2:Y:S02]  /*6950*/  @!P3 LDG.E.CONSTANT R230, [R136.64] ;  /* 0x0000000488e6b981 */ /* 0x0006a4000c1e9900 */
[----:B0-----:R-:W-:-:S04]  /*6960*/  @P1 IMAD.WIDE R138, R141, R150, c[0x0][0x160] ;  /* 0x000058008d8a1625 */ /* 0x001fc800078e0296 */
[----:B------:R-:W-:Y:S01]  /*6970*/  @!P0 IMAD R141, R86, 0x3100, R111 ;  /* 0x00003100568d8824 */ /* 0x000fe200078e026f */
[----:B------:R-:W-:Y:S01]  /*6980*/  ISETP.NE.AND P3, PT, R124, RZ, PT ;  /* 0x000000ff7c00720c */ /* 0x000fe20003f65270 */
[----:B------:R0:W2:Y:S02]  /*6990*/  @P1 LDG.E.CONSTANT R234, [R138.64] ;  /* 0x000000048aea1981 */ /* 0x0000a4000c1e9900 */
[----:B-1----:R-:W-:-:S05]  /*69a0*/  @!P0 IMAD.WIDE R134, R141, R150, c[0x0][0x160] ;  /* 0x000058008d868625 */ /* 0x002fca00078e0296 */
[----:B------:R1:W2:Y:S01]  /*69b0*/  @!P0 LDG.E.CONSTANT R236, [R134.64] ;  /* 0x0000000486ec8981 */ /* 0x0002a2000c1e9900 */
[----:B------:R-:W-:Y:S01]  /*69c0*/  ISETP.NE.AND P0, PT, R126, RZ, PT ;  /* 0x000000ff7e00720c */ /* 0x000fe20003f05270 */
[----:B------:R-:W-:-:S04]  /*69d0*/  @P6 IMAD R141, R86, 0x3100, R83 ;  /* 0x00003100568d6824 */ /* 0x000fc800078e0253 */
[----:B---3--:R-:W-:Y:S01]  /*69e0*/  @P6 IMAD.WIDE R136, R141, R150, c[0x0][0x160] ;  /* 0x000058008d886625 */ /* 0x008fe200078e0296 */
[----:B------:R-:W-:-:S04]  /*69f0*/  ISETP.NE.AND P1, PT, R98, RZ, PT ;  /* 0x000000ff6200720c */ /* 0x000fc80003f25270 */
[----:B------:R3:W2:Y:S01]  /*6a00*/  @P6 LDG.E.CONSTANT R238, [R136.64] ;  /* 0x0000000488ee6981 */ /* 0x0006a2000c1e9900 */
[C---:B------:R-:W-:Y:S02]  /*6a10*/  @!P3 IMAD R141, R86.reuse, 0x3100, R113 ;  /* 0x00003100568db824 */ /* 0x040fe400078e0271 */
[----:B---3--:R-:W-:-:S04]  /*6a20*/  @!P0 IMAD R137, R86, 0x3100, R115 ;  /* 0x0000310056898824 */ /* 0x008fc800078e0273 */
[----:B------:R-:W-:-:S04]  /*6a30*/  @!P0 IMAD.WIDE R136, R137, R150, c[0x0][0x160] ;  /* 0x0000580089888625 */ /* 0x000fc800078e0296 */
[----:B0-----:R-:W-:Y:S01]  /*6a40*/  @!P3 IMAD.WIDE R138, R141, R150, c[0x0][0x160] ;  /* 0x000058008d8ab625 */ /* 0x001fe200078e0296 */
[----:B------:R0:W3:Y:S01]  /*6a50*/  @!P0 LDG.E.CONSTANT R244, [R136.64] ;  /* 0x0000000488f48981 */ /* 0x0000e2000c1e9900 */
[----:B------:R-:W-:-:S03]  /*6a60*/  ISETP.NE.AND P0, PT, R130, RZ, PT ;  /* 0x000000ff8200720c */ /* 0x000fc60003f05270 */
[----:B------:R0:W2:Y:S01]  /*6a70*/  @!P3 LDG.E.CONSTANT R240, [R138.64] ;  /* 0x000000048af0b981 */ /* 0x0000a2000c1e9900 */
[C---:B-1----:R-:W-:Y:S02]  /*6a80*/  @P1 IMAD R135, R86.reuse, 0x3100, R78 ;  /* 0x0000310056871824 */ /* 0x042fe400078e024e */
[----:B0-----:R-:W-:-:S04]  /*6a90*/  @P5 IMAD R139, R86, 0x3100, R84 ;  /* 0x00003100568b5824 */ /* 0x001fc800078e0254 */
[----:B------:R-:W-:Y:S01]  /*6aa0*/  @P5 IMAD.WIDE R138, R139, R150, c[0x0][0x160] ;  /* 0x000058008b8a5625 */ /* 0x000fe200078e0296 */
[----:B------:R-:W-:-:S03]  /*6ab0*/  ISETP.NE.AND P3, PT, R26, RZ, PT ;  /* 0x000000ff1a00720c */ /* 0x000fc60003f65270 */
[-C--:B------:R-:W-:Y:S01]  /*6ac0*/  @P1 IMAD.WIDE R134, R135, R150.reuse, c[0x0][0x160] ;  /* 0x0000580087861625 */ /* 0x080fe200078e0296 */
[----:B------:R0:W2:Y:S04]  /*6ad0*/  @P5 LDG.E.CONSTANT R246, [R138.64] ;  /* 0x000000048af65981 */ /* 0x0000a8000c1e9900 */
[----:B------:R1:W2:Y:S01]  /*6ae0*/  @P1 LDG.E.CONSTANT R242, [R134.64] ;  /* 0x0000000486f21981 */ /* 0x0002a2000c1e9900 */
[----:B------:R-:W-:Y:S01]  /*6af0*/  ISETP.NE.AND P1, PT, R128, RZ, PT ;  /* 0x000000ff8000720c */ /* 0x000fe20003f25270 */
[C---:B0-----:R-:W-:Y:S02]  /*6b00*/  @!P0 IMAD R139, R86.reuse, 0x3100, R119 ;  /* 0x00003100568b8824 */ /* 0x041fe400078e0277 */
[----:B-1----:R-:W-:Y:S02]  /*6b10*/  @P4 IMAD R135, R86, 0x3100, R76 ;  /* 0x0000310056874824 */ /* 0x002fe400078e024c */
[----:B------:R-:W-:-:S04]  /*6b20*/  @!P0 IMAD.WIDE R138, R139, R150, c[0x0][0x160] ;  /* 0x000058008b8a8625 */ /* 0x000fc800078e0296 */
[----:B------:R-:W-:Y:S01]  /*6b30*/  @P4 IMAD.WIDE R134, R135, R150, c[0x0][0x160] ;  /* 0x0000580087864625 */ /* 0x000fe200078e0296 */
[----:B------:R0:W2:Y:S01]  /*6b40*/  @!P0 LDG.E.CONSTANT R228, [R138.64] ;  /* 0x000000048ae48981 */ /* 0x0000a2000c1e9900 */
[----:B------:R-:W-:Y:S02]  /*6b50*/  ISETP.NE.AND P0, PT, R25, RZ, PT ;  /* 0x000000ff1900720c */ /* 0x000fe40003f05270 */
[----:B------:R-:W-:Y:S01]  /*6b60*/  ISETP.NE.AND P6, PT, R132, RZ, PT ;  /* 0x000000ff8400720c */ /* 0x000fe20003fc5270 */
[----:B------:R1:W2:Y:S01]  /*6b70*/  @P4 LDG.E.CONSTANT R248, [R134.64] ;  /* 0x0000000486f84981 */ /* 0x0002a2000c1e9900 */
[C---:B------:R-:W-:Y:S02]  /*6b80*/  @!P1 IMAD R137, R86.reuse, 0x3100, R117 ;  /* 0x0000310056899824 */ /* 0x040fe400078e0275 */
[----:B-1----:R-:W-:-:S04]  /*6b90*/  @P3 IMAD R135, R86, 0x3100, R67 ;  /* 0x0000310056873824 */ /* 0x002fc800078e0243 */
[----:B------:R-:W-:-:S04]  /*6ba0*/  @P3 IMAD.WIDE R134, R135, R150, c[0x0][0x160] ;  /* 0x0000580087863625 */ /* 0x000fc800078e0296 */
[----:B------:R-:W-:Y:S01]  /*6bb0*/  @!P1 IMAD.WIDE R136, R137, R150, c[0x0][0x160] ;  /* 0x0000580089889625 */ /* 0x000fe200078e0296 */
[----:B------:R1:W3:Y:S01]  /*6bc0*/  @P3 LDG.E.CONSTANT R224, [R134.64] ;  /* 0x0000000486e03981 */ /* 0x0002e2000c1e9900 */
[----:B------:R-:W-:-:S03]  /*6bd0*/  ISETP.NE.AND P3, PT, R144, RZ, PT ;  /* 0x000000ff9000720c */ /* 0x000fc60003f65270 */
[----:B------:R0:W3:Y:S01]  /*6be0*/  @!P1 LDG.E.CONSTANT R232, [R136.64] ;  /* 0x0000000488e89981 */ /* 0x0000e2000c1e9900 */
[----:B------:R-:W-:Y:S01]  /*6bf0*/  ISETP.NE.AND P1, PT, R27, RZ, PT ;  /* 0x000000ff1b00720c */ /* 0x000fe20003f25270 */
[C---:B-1----:R-:W-:Y:S02]  /*6c00*/  @P0 IMAD R135, R86.reuse, 0x3100, R37 ;  /* 0x0000310056870824 */ /* 0x042fe400078e0225 */
[----:B0-----:R-:W-:Y:S02]  /*6c10*/  @!P6 IMAD R137, R86, 0x3100, R121 ;  /* 0x000031005689e824 */ /* 0x001fe400078e0279 */
[----:B------:R-:W-:-:S04]  /*6c20*/  @P0 IMAD.WIDE R134, R135, R150, c[0x0][0x160] ;  /* 0x0000580087860625 */ /* 0x000fc800078e0296 */
[----:B------:R-:W-:Y:S01]  /*6c30*/  @!P6 IMAD.WIDE R136, R137, R150, c[0x0][0x160] ;  /* 0x000058008988e625 */ /* 0x000fe200078e0296 */
[----:B------:R0:W3:Y:S01]  /*6c40*/  @P0 LDG.E.CONSTANT R210, [R134.64] ;  /* 0x0000000486d20981 */ /* 0x0000e2000c1e9900 */
[----:B------:R-:W-:-:S03]  /*6c50*/  ISETP.NE.AND P0, PT, R146, RZ, PT ;  /* 0x000000ff9200720c */ /* 0x000fc60003f05270 */
[----:B------:R1:W3:Y:S01]  /*6c60*/  @!P6 LDG.E.CONSTANT R220, [R136.64] ;  /* 0x0000000488dce981 */ /* 0x0002e2000c1e9900 */
[----:B------:R-:W-:Y:S01]  /*6c70*/  ISETP.NE.AND P6, PT, R145, RZ, PT ;  /* 0x000000ff9100720c */ /* 0x000fe20003fc5270 */
[C---:B------:R-:W-:Y:S02]  /*6c80*/  @P1 IMAD R139, R86.reuse, 0x3100, R68 ;  /* 0x00003100568b1824 */ /* 0x040fe400078e0244 */
[----:B----4-:R4:W-:Y:S01]  /*6c90*/  STS [R3.X4+0x7a8], R206 ;  /* 0x0007a8ce03007388 */ /* 0x0109e20000004800 */
[----:B-1----:R-:W-:-:S03]  /*6ca0*/  @!P3 IMAD R137, R86, 0x3100, R123 ;  /* 0x000031005689b824 */ /* 0x002fc600078e027b */
[----:B------:R1:W-:Y:S01]  /*6cb0*/  STS [R3.X4+0x3100], R218 ;  /* 0x003100da03007388 */ /* 0x0003e20000004800 */
[----:B----4-:R-:W-:Y:S01]  /*6cc0*/  MOV R206, RZ ;  /* 0x000000ff00ce7202 */ /* 0x010fe20000000f00 */
[----:B------:R-:W-:-:S04]  /*6cd0*/  @!P3 IMAD.WIDE R136, R137, R150, c[0x0][0x160] ;  /* 0x000058008988b625 */ /* 0x000fc800078e0296 */
[----:B------:R-:W-:Y:S01]  /*6ce0*/  @P1 IMAD.WIDE R138, R139, R150, c[0x0][0x160] ;  /* 0x000058008b8a1625 */ /* 0x000fe200078e0296 */
[----:B------:R4:W3:Y:S01]  /*6cf0*/  @!P3 LDG.E.CONSTANT R206, [R136.64] ;  /* 0x0000000488ceb981 */ /* 0x0008e2000c1e9900 */
[----:B-1----:R-:W-:Y:S02]  /*6d00*/  MOV R218, RZ ;  /* 0x000000ff00da7202 */ /* 0x002fe40000000f00 */
[----:B------:R-:W-:Y:S01]  /*6d10*/  ISETP.NE.AND P3, PT, R94, RZ, PT ;  /* 0x000000ff5e00720c */ /* 0x000fe20003f65270 */
[----:B------:R1:W-:Y:S04]  /*6d20*/  STS [R3.X4+0xab8], R194 ;  /* 0x000ab8c203007388 */ /* 0x0003e80000004800 */
[----:B------:R0:W3:Y:S01]  /*6d30*/  @P1 LDG.E.CONSTANT R218, [R138.64] ;  /* 0x000000048ada1981 */ /* 0x0000e2000c1e9900 */
[----:B----4-:R-:W-:-:S03]  /*6d40*/  @!P0 IMAD R137, R86, 0x3100, R127 ;  /* 0x0000310056898824 */ /* 0x010fc600078e027f */
[----:B------:R4:W-:Y:S01]  /*6d50*/  STS [R3.X4+0x3410], R200 ;  /* 0x003410c803007388 */ /* 0x0009e20000004800 */
[----:B-1----:R-:W-:Y:S01]  /*6d60*/  MOV R194, RZ ;  /* 0x000000ff00c27202 */ /* 0x002fe20000000f00 */
[----:B------:R-:W-:-:S04]  /*6d70*/  @!P0 IMAD.WIDE R136, R137, R150, c[0x0][0x160] ;  /* 0x0000580089888625 */ /* 0x000fc800078e0296 */
[----:B0-----:R-:W-:Y:S01]  /*6d80*/  @!P6 IMAD R139, R86, 0x3100, R125 ;  /* 0x00003100568be824 */ /* 0x001fe200078e027d */
[----:B------:R0:W3:Y:S01]  /*6d90*/  @!P0 LDG.E.CONSTANT R194, [R136.64] ;  /* 0x0000000488c28981 */ /* 0x0000e2000c1e9900 */
[----:B----4-:R-:W-:Y:S02]  /*6da0*/  MOV R200, RZ ;  /* 0x000000ff00c87202 */ /* 0x010fe40000000f00 */
[----:B------:R-:W-:Y:S01]  /*6db0*/  @!P6 IMAD.WIDE R138, R139, R150, c[0x0][0x160] ;  /* 0x000058008b8ae625 */ /* 0x000fe200078e0296 */
[----:B------:R-:W-:Y:S02]  /*6dc0*/  ISETP.NE.AND P1, PT, R28, RZ, PT ;  /* 0x000000ff1c00720c */ /* 0x000fe40003f25270 */
[----:B------:R-:W-:Y:S02]  /*6dd0*/  ISETP.NE.AND P0, PT, R148, RZ, PT ;  /* 0x000000ff9400720c */ /* 0x000fe40003f05270 */
[----:B------:R1:W4:Y:S04]  /*6de0*/  @!P6 LDG.E.CONSTANT R200, [R138.64] ;  /* 0x000000048ac8e981 */ /* 0x000328000c1e9900 */
[----:B------:R0:W-:Y:S01]  /*6df0*/  STS [R3.X4+0x3720], R192 ;  /* 0x003720c003007388 */ /* 0x0001e20000004800 */
[----:B-1----:R-:W-:Y:S01]  /*6e00*/  @P3 IMAD R139, R86, 0x3100, R70 ;  /* 0x00003100568b3824 */ /* 0x002fe200078e0246 */
[----:B0-----:R-:W-:-:S03]  /*6e10*/  MOV R192, RZ ;  /* 0x000000ff00c07202 */ /* 0x001fc60000000f00 */
[-C--:B------:R-:W-:Y:S01]  /*6e20*/  @P3 IMAD.WIDE R138, R139, R150.reuse, c[0x0][0x160] ;  /* 0x000058008b8a3625 */ /* 0x080fe200078e0296 */
[----:B------:R-:W-:Y:S01]  /*6e30*/  ISETP.NE.AND P6, PT, R147, RZ, PT ;  /* 0x000000ff9300720c */ /* 0x000fe20003fc5270 */
[----:B------:R0:W-:Y:S02]  /*6e40*/  STS [R3.X4+0x6078], R196 ;  /* 0x006078c403007388 */ /* 0x0001e40000004800 */
[C---:B------:R-:W-:Y:S02]  /*6e50*/  @P1 IMAD R135, R86.reuse, 0x3100, R69 ;  /* 0x0000310056871824 */ /* 0x040fe400078e0245 */
[----:B------:R1:W4:Y:S02]  /*6e60*/  @P3 LDG.E.CONSTANT R192, [R138.64] ;  /* 0x000000048ac03981 */ /* 0x000324000c1e9900 */
[----:B------:R-:W-:Y:S02]  /*6e70*/  @P1 IMAD.WIDE R134, R135, R150, c[0x0][0x160] ;  /* 0x0000580087861625 */ /* 0x000fe400078e0296 */
[----:B------:R1:W-:Y:S01]  /*6e80*/  STS [R3.X4+0x3ec8], R176 ;  /* 0x003ec8b003007388 */ /* 0x0003e20000004800 */
[----:B0-----:R-:W-:Y:S01]  /*6e90*/  MOV R196, RZ ;  /* 0x000000ff00c47202 */ /* 0x001fe20000000f00 */
[----:B-1----:R-:W-:Y:S01]  /*6ea0*/  @!P0 IMAD R139, R86, 0x3100, R131 ;  /* 0x00003100568b8824 */ /* 0x002fe200078e0283 */
[----:B------:R-:W-:-:S04]  /*6eb0*/  ISETP.NE.AND P3, PT, R155, RZ, PT ;  /* 0x000000ff9b00720c */ /* 0x000fc80003f65270 */
[----:B------:R0:W4:Y:S01]  /*6ec0*/  @P1 LDG.E.CONSTANT R196, [R134.64] ;  /* 0x0000000486c41981 */ /* 0x000122000c1e9900 */
[----:B------:R-:W-:Y:S01]  /*6ed0*/  MOV R176, RZ ;  /* 0x000000ff00b07202 */ /* 0x000fe20000000f00 */
[----:B------:R-:W-:Y:S02]  /*6ee0*/  @!P0 IMAD.WIDE R138, R139, R150, c[0x0][0x160] ;  /* 0x000058008b8a8625 */ /* 0x000fe400078e0296 */
[----:B------:R1:W-:Y:S04]  /*6ef0*/  STS [R3.X4+0x6388], R186 ;  /* 0x006388ba03007388 */ /* 0x0003e80000004800 */
[----:B------:R5:W4:Y:S01]  /*6f00*/  @!P0 LDG.E.CONSTANT R176, [R138.64] ;  /* 0x000000048ab08981 */ /* 0x000b22000c1e9900 */
[----:B------:R-:W-:Y:S01]  /*6f10*/  ISETP.NE.AND P0, PT, R151, RZ, PT ;  /* 0x000000ff9700720c */ /* 0x000fe20003f05270 */
[----:B0-----:R-:W-:Y:S01]  /*6f20*/  @!P6 IMAD R135, R86, 0x3100, R129 ;  /* 0x000031005687e824 */ /* 0x001fe200078e0281 */
[----:B-1----:R-:W-:-:S03]  /*6f30*/  MOV R186, RZ ;  /* 0x000000ff00ba7202 */ /* 0x002fc60000000f00 */
[----:B------:R-:W-:Y:S01]  /*6f40*/  @!P6 IMAD.WIDE R134, R135, R150, c[0x0][0x160] ;  /* 0x000058008786e625 */ /* 0x000fe200078e0296 */
[----:B------:R-:W-:-:S04]  /*6f50*/  ISETP.NE.AND P1, PT, R140, RZ, PT ;  /* 0x000000ff8c00720c */ /* 0x000fc80003f25270 */
[----:B------:R0:W4:Y:S01]  /*6f60*/  @!P6 LDG.E.CONSTANT R186, [R134.64] ;  /* 0x0000000486bae981 */ /* 0x000122000c1e9900 */
[----:B------:R-:W-:Y:S01]  /*6f70*/  ISETP.NE.AND P6, PT, R149, RZ, PT ;  /* 0x000000ff9500720c */ /* 0x000fe20003fc5270 */
[C---:B------:R-:W-:Y:S02]  /*6f80*/  @P3 IMAD R137, R86.reuse, 0x3100, R73 ;  /* 0x0000310056893824 */ /* 0x040fe400078e0249 */
[----:B------:R1:W-:Y:S02]  /*6f90*/  STS [R3.X4+0x1260], R184 ;  /* 0x001260b803007388 */ /* 0x0003e40000004800 */
[----:B------:R-:W-:Y:S02]  /*6fa0*/  @P3 IMAD.WIDE R136, R137, R150, c[0x0][0x160] ;  /* 0x0000580089883625 */ /* 0x000fe400078e0296 */
[----:B------:R5:W-:Y:S02]  /*6fb0*/  STS [R3.X4+0x6b30], R174 ;  /* 0x006b30ae03007388 */ /* 0x000be40000004800 */
[----:B0-----:R-:W-:Y:S01]  /*6fc0*/  @P0 IMAD R135, R86, 0x3100, R54 ;  /* 0x0000310056870824 */ /* 0x001fe200078e0236 */
[----:B-1----:R-:W-:-:S03]  /*6fd0*/  MOV R184, RZ ;  /* 0x000000ff00b87202 */ /* 0x002fc60000000f00 */
[----:B------:R-:W-:Y:S01]  /*6fe0*/  @P0 IMAD.WIDE R134, R135, R150, c[0x0][0x160] ;  /* 0x0000580087860625 */ /* 0x000fe200078e0296 */
[----:B-----5:R-:W-:Y:S02]  /*6ff0*/  MOV R174, RZ ;  /* 0x000000ff00ae7202 */ /* 0x020fe40000000f00 */
[----:B------:R0:W5:Y:S04]  /*7000*/  @P3 LDG.E.CONSTANT R184, [R136.64] ;  /* 0x0000000488b83981 */ /* 0x000168000c1e9900 */
[----:B------:R1:W5:Y:S01]  /*7010*/  @P0 LDG.E.CONSTANT R174, [R134.64] ;  /* 0x0000000486ae0981 */ /* 0x000362000c1e9900 */
[----:B------:R-:W-:-:S03]  /*7020*/  @P4 IMAD R139, R86, 0x3100, R77 ;  /* 0x00003100568b4824 */ /* 0x000fc600078e024d */
[----:B------:R1:W-:Y:S01]  /*7030*/  STS [R3.X4+0x1570], R172 ;  /* 0x001570ac03007388 */ /* 0x0003e20000004800 */
[----:B0-----:R-:W-:-:S03]  /*7040*/  @!P6 IMAD R137, R86, 0x3100, R133 ;  /* 0x000031005689e824 */ /* 0x001fc600078e0285 */
[----:B------:R0:W-:Y:S01]  /*7050*/  STS [R3.X4+0x1880], R164 ;  /* 0x001880a403007388 */ /* 0x0001e20000004800 */
[----:B-1----:R-:W-:Y:S02]  /*7060*/  @P1 IMAD R135, R86, 0x3100, R60 ;  /* 0x0000310056871824 */ /* 0x002fe400078e023c */
[----:B------:R-:W-:Y:S01]  /*7070*/  @!P6 IMAD.WIDE R136, R137, R150, c[0x0][0x160] ;  /* 0x000058008988e625 */ /* 0x000fe200078e0296 */
[----:B------:R-:W-:-:S03]  /*7080*/  MOV R172, RZ ;  /* 0x000000ff00ac7202 */ /* 0x000fc60000000f00 */
[-C--:B------:R-:W-:Y:S01]  /*7090*/  @P1 IMAD.WIDE R134, R135, R150.reuse, c[0x0][0x160] ;  /* 0x0000580087861625 */ /* 0x080fe200078e0296 */
[----:B0-----:R-:W-:Y:S01]  /*70a0*/  MOV R164, RZ ;  /* 0x000000ff00a47202 */ /* 0x001fe20000000f00 */
[----:B------:R0:W-:Y:S02]  /*70b0*/  STS [R3.X4+0x41d8], R166 ;  /* 0x0041d8a603007388 */ /* 0x0001e40000004800 */
[----:B------:R-:W-:Y:S02]  /*70c0*/  @P4 IMAD.WIDE R138, R139, R150, c[0x0][0x160] ;  /* 0x000058008b8a4625 */ /* 0x000fe400078e0296 */
[----:B------:R1:W5:Y:S04]  /*70d0*/  @!P6 LDG.E.CONSTANT R172, [R136.64] ;  /* 0x0000000488ace981 */ /* 0x000368000c1e9900 */
[----:B------:R1:W5:Y:S01]  /*70e0*/  @P1 LDG.E.CONSTANT R164, [R134.64] ;  /* 0x0000000486a41981 */ /* 0x000362000c1e9900 */
[----:B0-----:R-:W-:-:S03]  /*70f0*/  MOV R166, RZ ;  /* 0x000000ff00a67202 */ /* 0x001fc60000000f00 */
[----:B------:R0:W-:Y:S01]  /*7100*/  STS [R3.X4+0x44e8], R154 ;  /* 0x0044e89a03007388 */ /* 0x0001e20000004800 */
[----:B-1----:R-:W-:-:S03]  /*7110*/  @P2 IMAD R137, R86, 0x3100, R66 ;  /* 0x0000310056892824 */ /* 0x002fc600078e0242 */
[----:B------:R1:W5:Y:S01]  /*7120*/  @P4 LDG.E.CONSTANT R166, [R138.64] ;  /* 0x000000048aa64981 */ /* 0x000362000c1e9900 */
[----:B------:R-:W-:Y:S02]  /*7130*/  IMAD R135, R86, 0x90, R55 ;  /* 0x0000009056877824 */ /* 0x000fe400078e0237 */
[----:B------:R-:W-:Y:S01]  /*7140*/  @P2 IMAD.WIDE R136, R137, R150, c[0x0][0x160] ;  /* 0x0000580089882625 */ /* 0x000fe200078e0296 */
[----:B0-----:R-:W-:-:S03]  /*7150*/  MOV R154, RZ ;  /* 0x000000ff009a7202 */ /* 0x001fc60000000f00 */
[-C--:B------:R-:W-:Y:S01]  /*7160*/  IMAD.WIDE R134, R135, R150.reuse, c[0x0][0x168] ;  /* 0x00005a0087867625 */ /* 0x080fe200078e0296 */
[----:B------:R0:W-:Y:S03]  /*7170*/  STS [R3.X4+0x4c90], R156 ;  /* 0x004c909c03007388 */ /* 0x0001e60000004800 */
[C---:B-1----:R-:W-:Y:S01]  /*7180*/  IMAD R139, R86.reuse, 0x90, R5 ;  /* 0x00000090568b7824 */ /* 0x042fe200078e0205 */
[----:B------:R1:W5:Y:S01]  /*7190*/  @P2 LDG.E.CONSTANT R154, [R136.64] ;  /* 0x00000004889a2981 */ /* 0x000362000c1e9900 */
[C---:B------:R-:W-:Y:S02]  /*71a0*/  IMAD R151, R86.reuse, 0x90, R6 ;  /* 0x0000009056977824 */ /* 0x040fe400078e0206 */
[----:B------:R-:W-:Y:S01]  /*71b0*/  IMAD.WIDE R138, R139, R150, c[0x0][0x168] ;  /* 0x00005a008b8a7625 */ /* 0x000fe200078e0296 */
[----:B0-----:R0:W5:Y:S03]  /*71c0*/  LDG.E.CONSTANT R156, [R134.64] ;  /* 0x00000004869c7981 */ /* 0x001166000c1e9900 */
[----:B------:R-:W-:-:S02]  /*71d0*/  IMAD R141, R86, 0x90, R23 ;  /* 0x00000090568d7824 */ /* 0x000fc400078e0217 */
[C---:B------:R-:W-:Y:S02]  /*71e0*/  IMAD R143, R86.reuse, 0x90, R21 ;  /* 0x00000090568f7824 */ /* 0x040fe400078e0215 */
[----:B-1----:R-:W-:Y:S01]  /*71f0*/  IMAD R137, R86, 0x90, R20 ;  /* 0x0000009056897824 */ /* 0x002fe200078e0214 */
[----:B------:R1:W-:Y:S01]  /*7200*/  STS [R3.X4+0x2338], R160 ;  /* 0x002338a003007388 */ /* 0x0003e20000004800 */
[----:B0-----:R-:W-:-:S04]  /*7210*/  IMAD.WIDE R134, R151, R150, c[0x0][0x168] ;  /* 0x00005a0097867625 */ /* 0x001fc800078e0296 */
[----:B------:R-:W-:Y:S02]  /*7220*/  IMAD R151, R86, 0x90, R24 ;  /* 0x0000009056977824 */ /* 0x000fe400078e0218 */
[-C--:B------:R-:W-:Y:S01]  /*7230*/  IMAD.WIDE R136, R137, R150.reuse, c[0x0][0x168] ;  /* 0x00005a0089887625 */ /* 0x080fe200078e0296 */
[----:B-1----:R0:W5:Y:S03]  /*7240*/  LDG.E.CONSTANT R160, [R138.64] ;  /* 0x000000048aa07981 */ /* 0x002166000c1e9900 */
[----:B------:R-:W-:-:S04]  /*7250*/  IMAD.WIDE R140, R141, R150, c[0x0][0x168] ;  /* 0x00005a008d8c7625 */ /* 0x000fc800078e0296 */
[-C--:B------:R-:W-:Y:S01]  /*7260*/  IMAD.WIDE R142, R143, R150.reuse, c[0x0][0x168] ;  /* 0x00005a008f8e7625 */ /* 0x080fe200078e0296 */
[----:B------:R1:W-:Y:S03]  /*7270*/  STS [R3.X4+0x2028], R162 ;  /* 0x002028a203007388 */ /* 0x0003e60000004800 */
[----:B0-----:R-:W-:Y:S01]  /*7280*/  IMAD.WIDE R138, R151, R150, c[0x0][0x168] ;  /* 0x00005a00978a7625 */ /* 0x001fe200078e0296 */
[----:B------:R0:W-:Y:S03]  /*7290*/  STS [R3.X4+0x4fa0], R158 ;  /* 0x004fa09e03007388 */ /* 0x0001e60000004800 */
[----:B------:R-:W-:Y:S01]  /*72a0*/  IMAD R151, R4, 0x4800, R3 ;  /* 0x0000480004977824 */ /* 0x000fe200078e0203 */
[----:B------:R0:W-:Y:S03]  /*72b0*/  STS [R3.X4+0x52b0], R168 ;  /* 0x0052b0a803007388 */ /* 0x0001e60000004800 */
[C---:B------:R-:W-:Y:S01]  /*72c0*/  IMAD R151, R86.reuse, 0x90, R151 ;  /* 0x0000009056977824 */ /* 0x040fe200078e0297 */
[----:B-1----:R1:W5:Y:S04]  /*72d0*/  LDG.E.CONSTANT R162, [R140.64] ;  /* 0x000000048ca27981 */ /* 0x002368000c1e9900 */
[----:B0-----:R0:W5:Y:S04]  /*72e0*/  LDG.E.CONSTANT R158, [R136.64] ;  /* 0x00000004889e7981 */ /* 0x001168000c1e9900 */
[----:B------:R0:W5:Y:S01]  /*72f0*/  LDG.E.CONSTANT R168, [R142.64] ;  /* 0x000000048ea87981 */ /* 0x000162000c1e9900 */
[----:B-1----:R-:W-:-:S03]  /*7300*/  IMAD R141, R86, 0x90, R7 ;  /* 0x00000090568d7824 */ /* 0x002fc600078e0207 */
[----:B------:R1:W-:Y:S01]  /*7310*/  STS [R3.X4+0x2648], R170 ;  /* 0x002648aa03007388 */ /* 0x0003e20000004800 */
[----:B0-----:R-:W-:-:S03]  /*7320*/  IMAD R137, R86, 0x90, R19 ;  /* 0x0000009056897824 */ /* 0x001fc600078e0213 */
[----:B------:R-:W5:Y:S01]  /*7330*/  LDG.E.CONSTANT R138, [R138.64] ;  /* 0x000000048a8a7981 */ /* 0x000f62000c1e9900 */
[----:B------:R-:W-:Y:S02]  /*7340*/  IMAD R143, R86, 0x90, R22 ;  /* 0x00000090568f7824 */ /* 0x000fe400078e0216 */
[-C--:B------:R-:W-:Y:S01]  /*7350*/  IMAD.WIDE R136, R137, R150.reuse, c[0x0][0x168] ;  /* 0x00005a0089887625 */ /* 0x080fe200078e0296 */
[----:B-1----:R0:W5:Y:S03]  /*7360*/  LDG.E.CONSTANT R170, [R134.64] ;  /* 0x0000000486aa7981 */ /* 0x002166000c1e9900 */
[-C--:B------:R-:W-:Y:S02]  /*7370*/  IMAD.WIDE R140, R141, R150.reuse, c[0x0][0x168] ;  /* 0x00005a008d8c7625 */ /* 0x080fe400078e0296 */
[----:B------:R-:W5:Y:S02]  /*7380*/  LDG.E.CONSTANT R136, [R136.64] ;  /* 0x0000000488887981 */ /* 0x000f64000c1e9900 */
[----:B------:R-:W-:-:S02]  /*7390*/  IMAD.WIDE R142, R143, R150, c[0x0][0x168] ;  /* 0x00005a008f8e7625 */ /* 0x000fc400078e0296 */
[----:B------:R-:W5:Y:S02]  /*73a0*/  LDG.E.CONSTANT R140, [R140.64] ;  /* 0x000000048c8c7981 */ /* 0x000f64000c1e9900 */
[----:B0-----:R-:W-:Y:S02]  /*73b0*/  IMAD.WIDE R134, R151, R150, c[0x0][0x168] ;  /* 0x00005a0097867625 */ /* 0x001fe400078e0296 */
[----:B------:R-:W5:Y:S04]  /*73c0*/  LDG.E.CONSTANT R142, [R142.64] ;  /* 0x000000048e8e7981 */ /* 0x000f68000c1e9900 */
[----:B------:R0:W5:Y:S04]  /*73d0*/  LDG.E.CONSTANT R134, [R134.64] ;  /* 0x0000000486867981 */ /* 0x000168000c1e9900 */
[----:B------:R-:W-:Y:S04]  /*73e0*/  STS [R3.X4+0x2958], R178 ;  /* 0x002958b203007388 */ /* 0x000fe80000004800 */
[----:B------:R-:W-:Y:S04]  /*73f0*/  STS [R3.X4+0x55c0], R180 ;  /* 0x0055c0b403007388 */ /* 0x000fe80000004800 */
[----:B------:R-:W-:Y:S04]  /*7400*/  STS [R3.X4+0x310], R204 ;  /* 0x000310cc03007388 */ /* 0x000fe80000004800 */
[----:B------:R-:W-:Y:S04]  /*7410*/  STS [R3.X4+0x620], R212 ;  /* 0x000620d403007388 */ /* 0x000fe80000004800 */
[----:B--2---:R-:W-:Y:S04]  /*7420*/  STS [R3.X4+0x930], R214 ;  /* 0x000930d603007388 */ /* 0x004fe80000004800 */
[----:B------:R-:W-:Y:S04]  /*7430*/  STS [R3.X4+0xc40], R182 ;  /* 0x000c40b603007388 */ /* 0x000fe80000004800 */
        /* <DEDUP_REMOVED lines=15> */
[----:B---3--:R-:W-:Y:S04]  /*7530*/  STS [R3.X4+0x3598], R244 ;  /* 0x003598f403007388 */ /* 0x008fe80000004800 */
        /* <DEDUP_REMOVED lines=9> */
[----:B----4-:R-:W-:Y:S04]  /*75d0*/  STS [R3.X4+0x4b08], R200 ;  /* 0x004b08c803007388 */ /* 0x010fe80000004800 */
[----:B------:R-:W-:Y:S04]  /*75e0*/  STS [R3.X4+0x4e18], R196 ;  /* 0x004e18c403007388 */ /* 0x000fe80000004800 */
[----:B------:R-:W-:Y:S04]  /*75f0*/  STS [R3.X4+0x5128], R194 ;  /* 0x005128c203007388 */ /* 0x000fe80000004800 */
[----:B------:R-:W-:Y:S04]  /*7600*/  STS [R3.X4+0x5438], R192 ;  /* 0x005438c003007388 */ /* 0x000fe80000004800 */
[----:B------:R-:W-:Y:S04]  /*7610*/  STS [R3.X4+0x5ef0], R176 ;  /* 0x005ef0b003007388 */ /* 0x000fe80000004800 */
[----:B------:R-:W-:Y:S04]  /*7620*/  STS [R3.X4+0x5748], R186 ;  /* 0x005748ba03007388 */ /* 0x000fe80000004800 */
[----:B-----5:R-:W-:Y:S04]  /*7630*/  STS [R3.X4+0x5be0], R184 ;  /* 0x005be0b803007388 */ /* 0x020fe80000004800 */
[----:B------:R-:W-:Y:S01]  /*7640*/  STS [R3.X4+0x6200], R174 ;  /* 0x006200ae03007388 */ /* 0x000fe20000004800 */
[----:B0-----:R-:W-:-:S03]  /*7650*/  MOV R135, RZ ;  /* 0x000000ff00877202 */ /* 0x001fc60000000f00 */
        /* <DEDUP_REMOVED lines=15> */
[----:B------:R-:W-:Y:S06]  /*7750*/  BAR.SYNC 0x0 ;  /* 0x0000000000007b1d */ /* 0x000fec0000000000 */
.L_x_1:
[----:B------:R-:W-:Y:S02]  /*7760*/  IMAD R134, R0, 0x30, R135 ;  /* 0x0000003000867824 */ /* 0x000fe400078e0287 */
[C---:B------:R-:W-:Y:S01]  /*7770*/  IMAD R136, R135.reuse, 0x1d, R32 ;  /* 0x0000001d87887824 */ /* 0x040fe200078e0220 */
[----:B------:R-:W-:-:S02]  /*7780*/  IADD3 R135, R135, 0x1, RZ ;  /* 0x0000000187877810 */ /* 0x000fc40007ffe0ff */
[----:B------:R-:W-:Y:S02]  /*7790*/  LEA R134, R134, R134, 0x1 ;  /* 0x0000008686867211 */ /* 0x000fe400078e08ff */
[----:B------:R-:W-:Y:S01]  /*77a0*/  LDS R156, [R136.X4+0x8] ;  /* 0x00000800889c7984 */ /* 0x000fe20000004800 */
[----:B------:R-:W-:-:S03]  /*77b0*/  ISETP.NE.AND P6, PT, R135, 0x3, PT ;  /* 0x000000038700780c */ /* 0x000fc60003fc5270 */
[----:B------:R-:W0:Y:S04]  /*77c0*/  LDS R139, [R134.X4+0x7140] ;  /* 0x00714000868b7984 */ /* 0x000e280000004800 */
[----:B------:R-:W1:Y:S04]  /*77d0*/  LDS R141, [R134.X4+0x75c0] ;  /* 0x0075c000868d7984 */ /* 0x000e680000004800 */
[----:B------:R-:W2:Y:S04]  /*77e0*/  LDS R138, [R136.X4] ;  /* 0x00000000888a7984 */ /* 0x000ea80000004800 */
[----:B------:R-:W3:Y:S04]  /*77f0*/  LDS R140, [R134.X4+0x7a40] ;  /* 0x007a4000868c7984 */ /* 0x000ee80000004800 */
[----:B------:R-:W4:Y:S04]  /*7800*/  LDS R137, [R134.X4+0x6cc0] ;  /* 0x006cc00086897984 */ /* 0x000f280000004800 */
[----:B------:R-:W-:Y:S04]  /*7810*/  LDS R152, [R136.X4+0x4] ;  /* 0x0000040088987984 */ /* 0x000fe80000004800 */
[----:B------:R-:W5:Y:S04]  /*7820*/  LDS R153, [R134.X4+0x7a44] ;  /* 0x007a440086997984 */ /* 0x000f680000004800 */
[----:B------:R-:W5:Y:S04]  /*7830*/  LDS R142, [R134.X4+0x6cc4] ;  /* 0x006cc400868e7984 */ /* 0x000f680000004800 */
[----:B------:R-:W5:Y:S04]  /*7840*/  LDS R163, [R136.X4+0xc] ;  /* 0x00000c0088a37984 */ /* 0x000f680000004800 */
[----:B------:R-:W5:Y:S04]  /*7850*/  LDS R143, [R134.X4+0x7144] ;  /* 0x00714400868f7984 */ /* 0x000f680000004800 */
[----:B------:R-:W5:Y:S01]  /*7860*/  LDS R151, [R134.X4+0x75c4] ;  /* 0x0075c40086977984 */ /* 0x000f620000004800 */
[----:B0-----:R-:W-:-:S03]  /*7870*/  FFMA R166, R139, R156, R90 ;  /* 0x0000009c8ba67223 */ /* 0x001fc6000000005a */
[----:B------:R-:W0:Y:S01]  /*7880*/  LDS R157, [R134.X4+0x75c8] ;  /* 0x0075c800869d7984 */ /* 0x000e220000004800 */
[----:B-1----:R-:W-:-:S03]  /*7890*/  FFMA R168, R141, R156, R88 ;  /* 0x0000009c8da87223 */ /* 0x002fc60000000058 */
[----:B------:R-:W1:Y:S01]  /*78a0*/  LDS R165, [R136.X4+0x10] ;  /* 0x0000100088a57984 */ /* 0x000e620000004800 */
[C---:B--2---:R-:W-:Y:S02]  /*78b0*/  FFMA R91, R138.reuse, R139, R91 ;  /* 0x0000008b8a5b7223 */ /* 0x044fe4000000005b */
[C---:B------:R-:W-:Y:S01]  /*78c0*/  FFMA R89, R138.reuse, R141, R89 ;  /* 0x0000008d8a597223 */ /* 0x040fe20000000059 */
[----:B------:R-:W2:Y:S01]  /*78d0*/  LDS R154, [R134.X4+0x6cc8] ;  /* 0x006cc800869a7984 */ /* 0x000ea20000004800 */
[----:B---3--:R-:W-:Y:S02]  /*78e0*/  FFMA R87, R138, R140, R87 ;  /* 0x0000008c8a577223 */ /* 0x008fe40000000057 */
[----:B------:R-:W-:Y:S01]  /*78f0*/  FFMA R140, R140, R156, R85 ;  /* 0x0000009c8c8c7223 */ /* 0x000fe20000000055 */
[----:B------:R-:W3:Y:S01]  /*7900*/  LDS R155, [R134.X4+0x7148] ;  /* 0x00714800869b7984 */ /* 0x000ee20000004800 */
[C---:B----4-:R-:W-:Y:S02]  /*7910*/  FFMA R93, R137.reuse, R138, R93 ;  /* 0x0000008a895d7223 */ /* 0x050fe4000000005d */
[----:B------:R-:W-:Y:S01]  /*7920*/  FFMA R161, R137, R156, R92 ;  /* 0x0000009c89a17223 */ /* 0x000fe2000000005c */
[----:B------:R-:W4:Y:S04]  /*7930*/  LDS R158, [R134.X4+0x7a48] ;  /* 0x007a4800869e7984 */ /* 0x000f280000004800 */
[----:B------:R-:W-:Y:S01]  /*7940*/  LDS R162, [R136.X4+0x6cc] ;  /* 0x0006cc0088a27984 */ /* 0x000fe20000004800 */
[----:B-----5:R-:W-:-:S03]  /*7950*/  FFMA R87, R152, R153, R87 ;  /* 0x0000009998577223 */ /* 0x020fc60000000057 */
[----:B------:R-:W-:Y:S01]  /*7960*/  LDS R164, [R136.X4+0x6d4] ;  /* 0x0006d40088a47984 */ /* 0x000fe20000004800 */
[----:B------:R-:W-:-:S03]  /*7970*/  FFMA R93, R142, R152, R93 ;  /* 0x000000988e5d7223 */ /* 0x000fc6000000005d */
[----:B------:R-:W5:Y:S01]  /*7980*/  LDS R90, [R134.X4+0x75e4] ;  /* 0x0075e400865a7984 */ /* 0x000f620000004800 */
[-C--:B------:R-:W-:Y:S02]  /*7990*/  FFMA R161, R142, R163.reuse, R161 ;  /* 0x000000a38ea17223 */ /* 0x080fe400000000a1 */
[-C--:B------:R-:W-:Y:S01]  /*79a0*/  FFMA R153, R153, R163.reuse, R140 ;  /* 0x000000a399997223 */ /* 0x080fe2000000008c */
[----:B------:R-:W5:Y:S01]  /*79b0*/  LDS R160, [R134.X4+0x6ce4] ;  /* 0x006ce40086a07984 */ /* 0x000f620000004800 */
[----:B------:R-:W-:Y:S02]  /*79c0*/  FFMA R166, R143, R163, R166 ;  /* 0x000000a38fa67223 */ /* 0x000fe400000000a6 */
[C---:B------:R-:W-:Y:S01]  /*79d0*/  FFMA R91, R152.reuse, R143, R91 ;  /* 0x0000008f985b7223 */ /* 0x040fe2000000005b */
[----:B------:R-:W5:Y:S01]  /*79e0*/  LDS R159, [R134.X4+0x7164] ;  /* 0x00716400869f7984 */ /* 0x000f620000004800 */
[----:B------:R-:W-:Y:S02]  /*79f0*/  FFMA R168, R151, R163, R168 ;  /* 0x000000a397a87223 */ /* 0x000fe400000000a8 */
[----:B------:R-:W-:Y:S01]  /*7a00*/  FFMA R89, R152, R151, R89 ;  /* 0x0000009798597223 */ /* 0x000fe20000000059 */
[----:B------:R-:W5:Y:S03]  /*7a10*/  LDS R88, [R134.X4+0x7a64] ;  /* 0x007a640086587984 */ /* 0x000f660000004800 */
[----:B0-----:R-:W-:Y:S01]  /*7a20*/  FFMA R89, R156, R157, R89 ;  /* 0x0000009d9c597223 */ /* 0x001fe20000000059 */
[----:B------:R-:W-:Y:S01]  /*7a30*/  LDS R138, [R136.X4+0x6d0] ;  /* 0x0006d000888a7984 */ /* 0x000fe20000004800 */
[----:B-1----:R-:W-:-:S03]  /*7a40*/  FFMA R157, R157, R165, R168 ;  /* 0x000000a59d9d7223 */ /* 0x002fc600000000a8 */
[----:B------:R-:W0:Y:S01]  /*7a50*/  LDS R92, [R134.X4+0x6ce8] ;  /* 0x006ce800865c7984 */ /* 0x000e220000004800 */
[C---:B--2---:R-:W-:Y:S02]  /*7a60*/  FFMA R93, R154.reuse, R156, R93 ;  /* 0x0000009c9a5d7223 */ /* 0x044fe4000000005d */
[----:B------:R-:W-:Y:S01]  /*7a70*/  FFMA R161, R154, R165, R161 ;  /* 0x000000a59aa17223 */ /* 0x000fe200000000a1 */
[----:B------:R-:W1:Y:S01]  /*7a80*/  LDS R85, [R134.X4+0x7168] ;  /* 0x0071680086557984 */ /* 0x000e620000004800 */
[C---:B---3--:R-:W-:Y:S02]  /*7a90*/  FFMA R91, R156.reuse, R155, R91 ;  /* 0x0000009b9c5b7223 */ /* 0x048fe4000000005b */
[-C--:B------:R-:W-:Y:S01]  /*7aa0*/  FFMA R166, R155, R165.reuse, R166 ;  /* 0x000000a59ba67223 */ /* 0x080fe200000000a6 */
[----:B------:R-:W2:Y:S01]  /*7ab0*/  LDS R137, [R134.X4+0x75e8] ;  /* 0x0075e80086897984 */ /* 0x000ea20000004800 */
[----:B----4-:R-:W-:Y:S02]  /*7ac0*/  FFMA R87, R156, R158, R87 ;  /* 0x0000009e9c577223 */ /* 0x010fe40000000057 */
[----:B------:R-:W-:Y:S01]  /*7ad0*/  FFMA R165, R158, R165, R153 ;  /* 0x000000a59ea57223 */ /* 0x000fe20000000099 */
[----:B------:R-:W3:Y:S04]  /*7ae0*/  LDS R139, [R134.X4+0x7a68] ;  /* 0x007a6800868b7984 */ /* 0x000ee80000004800 */
[----:B------:R-:W4:Y:S04]  /*7af0*/  LDS R167, [R136.X4+0x6d8] ;  /* 0x0006d80088a77984 */ /* 0x000f280000004800 */
[----:B------:R-:W-:Y:S01]  /*7b00*/  LDS R163, [R136.X4+0x6dc] ;  /* 0x0006dc0088a37984 */ /* 0x000fe20000004800 */
[----:B-----5:R-:W-:-:S02]  /*7b10*/  FFMA R89, R162, R90, R89 ;  /* 0x0000005aa2597223 */ /* 0x020fc40000000059 */
[----:B------:R-:W-:Y:S01]  /*7b20*/  FFMA R158, R90, R164, R157 ;  /* 0x000000a45a9e7223 */ /* 0x000fe2000000009d */
[----:B------:R-:W5:Y:S01]  /*7b30*/  LDS R140, [R134.X4+0x6cec] ;  /* 0x006cec00868c7984 */ /* 0x000f620000004800 */
[C---:B------:R-:W-:Y:S02]  /*7b40*/  FFMA R93, R160.reuse, R162, R93 ;  /* 0x000000a2a05d7223 */ /* 0x040fe4000000005d */
[-C--:B------:R-:W-:Y:S01]  /*7b50*/  FFMA R161, R160, R164.reuse, R161 ;  /* 0x000000a4a0a17223 */ /* 0x080fe200000000a1 */
[----:B------:R-:W5:Y:S01]  /*7b60*/  LDS R141, [R134.X4+0x716c] ;  /* 0x00716c00868d7984 */ /* 0x000f620000004800 */
[C---:B------:R-:W-:Y:S02]  /*7b70*/  FFMA R91, R162.reuse, R159, R91 ;  /* 0x0000009fa25b7223 */ /* 0x040fe4000000005b */
[----:B------:R-:W-:Y:S01]  /*7b80*/  FFMA R166, R159, R164, R166 ;  /* 0x000000a49fa67223 */ /* 0x000fe200000000a6 */
[----:B------:R-:W5:Y:S01]  /*7b90*/  LDS R142, [R134.X4+0x75ec] ;  /* 0x0075ec00868e7984 */ /* 0x000f620000004800 */
[----:B------:R-:W-:-:S02]  /*7ba0*/  FFMA R87, R162, R88, R87 ;  /* 0x00000058a2577223 */ /* 0x000fc40000000057 */
[----:B------:R-:W-:Y:S01]  /*7bb0*/  FFMA R160, R88, R164, R165 ;  /* 0x000000a458a07223 */ /* 0x000fe200000000a5 */
[----:B------:R-:W5:Y:S04]  /*7bc0*/  LDS R143, [R134.X4+0x7a6c] ;  /* 0x007a6c00868f7984 */ /* 0x000f680000004800 */
[----:B------:R-:W-:Y:S01]  /*7bd0*/  LDS R154, [R136.X4+0xd98] ;  /* 0x000d9800889a7984 */ /* 0x000fe20000004800 */
[----:B0-----:R-:W-:-:S03]  /*7be0*/  FFMA R93, R92, R138, R93 ;  /* 0x0000008a5c5d7223 */ /* 0x001fc6000000005d */
[----:B------:R-:W-:Y:S01]  /*7bf0*/  LDS R156, [R136.X4+0xda0] ;  /* 0x000da000889c7984 */ /* 0x000fe20000004800 */
[----:B-1----:R-:W-:-:S03]  /*7c00*/  FFMA R91, R138, R85, R91 ;  /* 0x000000558a5b7223 */ /* 0x002fc6000000005b */
[----:B------:R-:W0:Y:S01]  /*7c10*/  LDS R151, [R134.X4+0x7188] ;  /* 0x0071880086977984 */ /* 0x000e220000004800 */
[----:B--2---:R-:W-:-:S03]  /*7c20*/  FFMA R89, R138, R137, R89 ;  /* 0x000000898a597223 */ /* 0x004fc60000000059 */
[----:B------:R-:W1:Y:S01]  /*7c30*/  LDS R90, [R134.X4+0x7608] ;  /* 0x00760800865a7984 */ /* 0x000e620000004800 */
[----:B---3--:R-:W-:-:S03]  /*7c40*/  FFMA R87, R138, R139, R87 ;  /* 0x0000008b8a577223 */ /* 0x008fc60000000057 */
[----:B------:R-:W2:Y:S01]  /*7c50*/  LDS R152, [R134.X4+0x6d08] ;  /* 0x006d080086987984 */ /* 0x000ea20000004800 */
[-C--:B----4-:R-:W-:Y:S02]  /*7c60*/  FFMA R161, R92, R167.reuse, R161 ;  /* 0x000000a75ca17223 */ /* 0x090fe400000000a1 */
[-C--:B------:R-:W-:Y:S01]  /*7c70*/  FFMA R166, R85, R167.reuse, R166 ;  /* 0x000000a755a67223 */ /* 0x080fe200000000a6 */
[----:B------:R-:W3:Y:S01]  /*7c80*/  LDS R153, [R134.X4+0x7a88] ;  /* 0x007a880086997984 */ /* 0x000ee20000004800 */
[-C--:B------:R-:W-:Y:S02]  /*7c90*/  FFMA R157, R137, R167.reuse, R158 ;  /* 0x000000a7899d7223 */ /* 0x080fe4000000009e */
[----:B------:R-:W-:Y:S01]  /*7ca0*/  FFMA R160, R139, R167, R160 ;  /* 0x000000a78ba07223 */ /* 0x000fe200000000a0 */
[----:B------:R-:W-:Y:S01]  /*7cb0*/  LDS R92, [R136.X4+0xd9c] ;  /* 0x000d9c00885c7984 */ /* 0x000fe20000004800 */
[C---:B-----5:R-:W-:Y:S02]  /*7cc0*/  FFMA R93, R140.reuse, R164, R93 ;  /* 0x000000a48c5d7223 */ /* 0x060fe4000000005d */
[-C--:B------:R-:W-:Y:S01]  /*7cd0*/  FFMA R161, R140, R163.reuse, R161 ;  /* 0x000000a38ca17223 */ /* 0x080fe200000000a1 */
[----:B------:R-:W4:Y:S01]  /*7ce0*/  LDS R88, [R134.X4+0x6d0c] ;  /* 0x006d0c0086587984 */ /* 0x000f220000004800 */
[----:B------:R-:W-:-:S02]  /*7cf0*/  FFMA R166, R141, R163, R166 ;  /* 0x000000a38da67223 */ /* 0x000fc400000000a6 */
[----:B------:R-:W-:Y:S01]  /*7d00*/  FFMA R91, R164, R141, R91 ;  /* 0x0000008da45b7223 */ /* 0x000fe2000000005b */
[----:B------:R-:W5:Y:S01]  /*7d10*/  LDS R138, [R134.X4+0x760c] ;  /* 0x00760c00868a7984 */ /* 0x000f620000004800 */
[-C--:B------:R-:W-:Y:S02]  /*7d20*/  FFMA R157, R142, R163.reuse, R157 ;  /* 0x000000a38e9d7223 */ /* 0x080fe4000000009d */
[C---:B------:R-:W-:Y:S01]  /*7d30*/  FFMA R89, R164.reuse, R142, R89 ;  /* 0x0000008ea4597223 */ /* 0x040fe20000000059 */
[----:B------:R-:W5:Y:S01]  /*7d40*/  LDS R168, [R136.X4+0xda4] ;  /* 0x000da40088a87984 */ /* 0x000f620000004800 */
[----:B------:R-:W-:Y:S02]  /*7d50*/  FFMA R163, R143, R163, R160 ;  /* 0x000000a38fa37223 */ /* 0x000fe400000000a0 */
[----:B------:R-:W-:Y:S01]  /*7d60*/  FFMA R87, R164, R143, R87 ;  /* 0x0000008fa4577223 */ /* 0x000fe20000000057 */
[----:B------:R-:W5:Y:S04]  /*7d70*/  LDS R85, [R134.X4+0x718c] ;  /* 0x00718c0086557984 */ /* 0x000f680000004800 */
[----:B------:R-:W5:Y:S04]  /*7d80*/  LDS R155, [R134.X4+0x7a8c] ;  /* 0x007a8c00869b7984 */ /* 0x000f680000004800 */
[----:B------:R-:W5:Y:S01]  /*7d90*/  LDS R140, [R134.X4+0x6d10] ;  /* 0x006d1000868c7984 */ /* 0x000f620000004800 */
[----:B0-----:R-:W-:-:S02]  /*7da0*/  FFMA R91, R154, R151, R91 ;  /* 0x000000979a5b7223 */ /* 0x001fc4000000005b */
[----:B------:R-:W-:Y:S01]  /*7db0*/  FFMA R166, R151, R156, R166 ;  /* 0x0000009c97a67223 */ /* 0x000fe200000000a6 */
[----:B------:R-:W0:Y:S01]  /*7dc0*/  LDS R167, [R136.X4+0xda8] ;  /* 0x000da80088a77984 */ /* 0x000e220000004800 */
[----:B-1----:R-:W-:Y:S02]  /*7dd0*/  FFMA R89, R154, R90, R89 ;  /* 0x0000005a9a597223 */ /* 0x002fe40000000059 */
[----:B------:R-:W-:Y:S01]  /*7de0*/  FFMA R165, R90, R156, R157 ;  /* 0x0000009c5aa57223 */ /* 0x000fe2000000009d */
[----:B------:R-:W1:Y:S01]  /*7df0*/  LDS R137, [R134.X4+0x7190] ;  /* 0x0071900086897984 */ /* 0x000e620000004800 */
[C---:B--2---:R-:W-:Y:S02]  /*7e00*/  FFMA R93, R152.reuse, R154, R93 ;  /* 0x0000009a985d7223 */ /* 0x044fe4000000005d */
[----:B------:R-:W-:Y:S01]  /*7e10*/  FFMA R161, R152, R156, R161 ;  /* 0x0000009c98a17223 */ /* 0x000fe200000000a1 */
[----:B------:R-:W2:Y:S01]  /*7e20*/  LDS R139, [R134.X4+0x7610] ;  /* 0x00761000868b7984 */ /* 0x000ea20000004800 */
[----:B---3--:R-:W-:-:S02]  /*7e30*/  FFMA R87, R154, R153, R87 ;  /* 0x000000999a577223 */ /* 0x008fc40000000057 */
[----:B------:R-:W-:Y:S01]  /*7e40*/  FFMA R162, R153, R156, R163 ;  /* 0x0000009c99a27223 */ /* 0x000fe200000000a3 */
[----:B------:R-:W3:Y:S04]  /*7e50*/  LDS R141, [R134.X4+0x7a90] ;  /* 0x007a9000868d7984 */ /* 0x000ee80000004800 */
[----:B------:R-:W-:Y:S01]  /*7e60*/  LDS R158, [R136.X4+0x1464] ;  /* 0x00146400889e7984 */ /* 0x000fe20000004800 */
[----:B----4-:R-:W-:-:S03]  /*7e70*/  FFMA R93, R88, R92, R93 ;  /* 0x0000005c585d7223 */ /* 0x010fc6000000005d */
[----:B------:R-:W4:Y:S01]  /*7e80*/  LDS R142, [R134.X4+0x6d2c] ;  /* 0x006d2c00868e7984 */ /* 0x000f220000004800 */
[----:B-----5:R-:W-:-:S03]  /*7e90*/  FFMA R89, R92, R138, R89 ;  /* 0x0000008a5c597223 */ /* 0x020fc60000000059 */
[----:B------:R-:W5:Y:S01]  /*7ea0*/  LDS R160, [R136.X4+0x146c] ;  /* 0x00146c0088a07984 */ /* 0x000f620000004800 */
[-C--:B------:R-:W-:Y:S02]  /*7eb0*/  FFMA R161, R88, R168.reuse, R161 ;  /* 0x000000a858a17223 */ /* 0x080fe400000000a1 */
[-C--:B------:R-:W-:Y:S01]  /*7ec0*/  FFMA R164, R138, R168.reuse, R165 ;  /* 0x000000a88aa47223 */ /* 0x080fe200000000a5 */
[----:B------:R-:W5:Y:S01]  /*7ed0*/  LDS R143, [R134.X4+0x71ac] ;  /* 0x0071ac00868f7984 */ /* 0x000f620000004800 */
[C---:B------:R-:W-:Y:S02]  /*7ee0*/  FFMA R91, R92.reuse, R85, R91 ;  /* 0x000000555c5b7223 */ /* 0x040fe4000000005b */
[-C--:B------:R-:W-:Y:S01]  /*7ef0*/  FFMA R166, R85, R168.reuse, R166 ;  /* 0x000000a855a67223 */ /* 0x080fe200000000a6 */
[----:B------:R-:W5:Y:S01]  /*7f00*/  LDS R151, [R134.X4+0x762c] ;  /* 0x00762c0086977984 */ /* 0x000f620000004800 */
[----:B------:R-:W-:Y:S02]  /*7f10*/  FFMA R87, R92, R155, R87 ;  /* 0x0000009b5c577223 */ /* 0x000fe40000000057 */
[----:B------:R-:W-:Y:S01]  /*7f20*/  FFMA R162, R155, R168, R162 ;  /* 0x000000a89ba27223 */ /* 0x000fe200000000a2 */
[----:B------:R-:W5:Y:S01]  /*7f30*/  LDS R90, [R134.X4+0x7aac] ;  /* 0x007aac00865a7984 */ /* 0x000f620000004800 */
[----:B------:R-:W-:-:S03]  /*7f40*/  FFMA R93, R140, R156, R93 ;  /* 0x0000009c8c5d7223 */ /* 0x000fc6000000005d */
[----:B------:R-:W-:Y:S01]  /*7f50*/  LDS R154, [R136.X4+0x1468] ;  /* 0x00146800889a7984 */ /* 0x000fe20000004800 */
[----:B0-----:R-:W-:-:S03]  /*7f60*/  FFMA R161, R140, R167, R161 ;  /* 0x000000a78ca17223 */ /* 0x001fc600000000a1 */
[----:B------:R-:W0:Y:S01]  /*7f70*/  LDS R152, [R134.X4+0x6d30] ;  /* 0x006d300086987984 */ /* 0x000e220000004800 */
[C---:B-1----:R-:W-:Y:S02]  /*7f80*/  FFMA R91, R156.reuse, R137, R91 ;  /* 0x000000899c5b7223 */ /* 0x042fe4000000005b */
[----:B------:R-:W-:Y:S01]  /*7f90*/  FFMA R166, R137, R167, R166 ;  /* 0x000000a789a67223 */ /* 0x000fe200000000a6 */
[----:B------:R-:W1:Y:S01]  /*7fa0*/  LDS R163, [R136.X4+0x1470] ;  /* 0x0014700088a37984 */ /* 0x000e620000004800 */
[C---:B--2---:R-:W-:Y:S02]  /*7fb0*/  FFMA R89, R156.reuse, R139, R89 ;  /* 0x0000008b9c597223 */ /* 0x044fe40000000059 */
[----:B------:R-:W-:Y:S01]  /*7fc0*/  FFMA R164, R139, R167, R164 ;  /* 0x000000a78ba47223 */ /* 0x000fe200000000a4 */
[----:B------:R-:W2:Y:S01]  /*7fd0*/  LDS R157, [R134.X4+0x7630] ;  /* 0x00763000869d7984 */ /* 0x000ea20000004800 */
[----:B---3--:R-:W-:Y:S02]  /*7fe0*/  FFMA R87, R156, R141, R87 ;  /* 0x0000008d9c577223 */ /* 0x008fe40000000057 */
[----:B------:R-:W-:Y:S01]  /*7ff0*/  FFMA R167, R141, R167, R162 ;  /* 0x000000a78da77223 */ /* 0x000fe200000000a2 */
[----:B------:R-:W3:Y:S04]  /*8000*/  LDS R159, [R134.X4+0x7ab0] ;  /* 0x007ab000869f7984 */ /* 0x000ee80000004800 */
[----:B------:R-:W3:Y:S01]  /*8010*/  LDS R153, [R134.X4+0x71b0] ;  /* 0x0071b00086997984 */ /* 0x000ee20000004800 */
[----:B----4-:R-:W-:-:S03]  /*8020*/  FFMA R93, R142, R158, R93 ;  /* 0x0000009e8e5d7223 */ /* 0x010fc6000000005d */
[----:B------:R-:W-:Y:S01]  /*8030*/  LDS R165, [R136.X4+0x1474] ;  /* 0x0014740088a57984 */ /* 0x000fe20000004800 */
[----:B-----5:R-:W-:-:S03]  /*8040*/  FFMA R161, R142, R160, R161 ;  /* 0x000000a08ea17223 */ /* 0x020fc600000000a1 */
[----:B------:R-:W4:Y:S01]  /*8050*/  LDS R88, [R134.X4+0x6d34] ;  /* 0x006d340086587984 */ /* 0x000f220000004800 */
[C---:B------:R-:W-:Y:S02]  /*8060*/  FFMA R91, R158.reuse, R143, R91 ;  /* 0x0000008f9e5b7223 */ /* 0x040fe4000000005b */
[-C--:B------:R-:W-:Y:S01]  /*8070*/  FFMA R166, R143, R160.reuse, R166 ;  /* 0x000000a08fa67223 */ /* 0x080fe200000000a6 */
[----:B------:R-:W5:Y:S01]  /*8080*/  LDS R85, [R134.X4+0x71b4] ;  /* 0x0071b40086557984 */ /* 0x000f620000004800 */
[C---:B------:R-:W-:Y:S02]  /*8090*/  FFMA R89, R158.reuse, R151, R89 ;  /* 0x000000979e597223 */ /* 0x040fe40000000059 */
[----:B------:R-:W-:Y:S01]  /*80a0*/  FFMA R164, R151, R160, R164 ;  /* 0x000000a097a47223 */ /* 0x000fe200000000a4 */
[----:B------:R-:W5:Y:S01]  /*80b0*/  LDS R92, [R134.X4+0x7634] ;  /* 0x00763400865c7984 */ /* 0x000f620000004800 */
[----:B------:R-:W-:Y:S02]  /*80c0*/  FFMA R87, R158, R90, R87 ;  /* 0x0000005a9e577223 */ /* 0x000fe40000000057 */
[----:B------:R-:W-:Y:S01]  /*80d0*/  FFMA R158, R90, R160, R167 ;  /* 0x000000a05a9e7223 */ /* 0x000fe200000000a7 */
[----:B------:R-:W5:Y:S04]  /*80e0*/  LDS R138, [R134.X4+0x7ab4] ;  /* 0x007ab400868a7984 */ /* 0x000f680000004800 */
[----:B------:R-:W-:Y:S01]  /*80f0*/  LDS R142, [R136.X4+0x1b30] ;  /* 0x001b3000888e7984 */ /* 0x000fe20000004800 */
[----:B0-----:R-:W-:-:S03]  /*8100*/  FFMA R93, R152, R154, R93 ;  /* 0x0000009a985d7223 */ /* 0x001fc6000000005d */
[----:B------:R-:W-:Y:S01]  /*8110*/  LDS R156, [R136.X4+0x1b38] ;  /* 0x001b3800889c7984 */ /* 0x000fe20000004800 */
[----:B-1----:R-:W-:-:S03]  /*8120*/  FFMA R161, R152, R163, R161 ;  /* 0x000000a398a17223 */ /* 0x002fc600000000a1 */
[----:B------:R-:W0:Y:S01]  /*8130*/  LDS R137, [R134.X4+0x71d0] ;  /* 0x0071d00086897984 */ /* 0x000e220000004800 */
[C---:B--2---:R-:W-:Y:S02]  /*8140*/  FFMA R89, R154.reuse, R157, R89 ;  /* 0x0000009d9a597223 */ /* 0x044fe40000000059 */
[----:B------:R-:W-:Y:S01]  /*8150*/  FFMA R157, R157, R163, R164 ;  /* 0x000000a39d9d7223 */ /* 0x000fe200000000a4 */
[----:B------:R-:W1:Y:S01]  /*8160*/  LDS R139, [R134.X4+0x7650] ;  /* 0x00765000868b7984 */ /* 0x000e620000004800 */
[C---:B---3--:R-:W-:Y:S02]  /*8170*/  FFMA R87, R154.reuse, R159, R87 ;  /* 0x0000009f9a577223 */ /* 0x048fe40000000057 */
[----:B------:R-:W-:Y:S01]  /*8180*/  FFMA R159, R159, R163, R158 ;  /* 0x000000a39f9f7223 */ /* 0x000fe2000000009e */
[----:B------:R-:W2:Y:S01]  /*8190*/  LDS R140, [R134.X4+0x6d50] ;  /* 0x006d5000868c7984 */ /* 0x000ea20000004800 */
[----:B------:R-:W-:Y:S02]  /*81a0*/  FFMA R91, R154, R153, R91 ;  /* 0x000000999a5b7223 */ /* 0x000fe4000000005b */
[----:B------:R-:W-:Y:S01]  /*81b0*/  FFMA R166, R153, R163, R166 ;  /* 0x000000a399a67223 */ /* 0x000fe200000000a6 */
[----:B------:R-:W3:Y:S04]  /*81c0*/  LDS R141, [R134.X4+0x7ad0] ;  /* 0x007ad000868d7984 */ /* 0x000ee80000004800 */
[----:B------:R-:W-:Y:S01]  /*81d0*/  LDS R152, [R136.X4+0x1b34] ;  /* 0x001b340088987984 */ /* 0x000fe20000004800 */
[----:B----4-:R-:W-:-:S02]  /*81e0*/  FFMA R93, R88, R160, R93 ;  /* 0x000000a0585d7223 */ /* 0x010fc4000000005d */
[----:B------:R-:W-:Y:S01]  /*81f0*/  FFMA R161, R88, R165, R161 ;  /* 0x000000a558a17223 */ /* 0x000fe200000000a1 */
[----:B------:R-:W4:Y:S01]  /*8200*/  LDS R90, [R134.X4+0x6d54] ;  /* 0x006d5400865a7984 */ /* 0x000f220000004800 */
[C---:B-----5:R-:W-:Y:S02]  /*8210*/  FFMA R91, R160.reuse, R85, R91 ;  /* 0x00000055a05b7223 */ /* 0x060fe4000000005b */
[-C--:B------:R-:W-:Y:S01]  /*8220*/  FFMA R166, R85, R165.reuse, R166 ;  /* 0x000000a555a67223 */ /* 0x080fe200000000a6 */
[----:B------:R-:W5:Y:S01]  /*8230*/  LDS R151, [R134.X4+0x7654] ;  /* 0x0076540086977984 */ /* 0x000f620000004800 */
[----:B------:R-:W-:Y:S02]  /*8240*/  FFMA R89, R160, R92, R89 ;  /* 0x0000005ca0597223 */ /* 0x000fe40000000059 */
[----:B------:R-:W-:Y:S01]  /*8250*/  FFMA R158, R92, R165, R157 ;  /* 0x000000a55c9e7223 */ /* 0x000fe2000000009d */
[----:B------:R-:W5:Y:S01]  /*8260*/  LDS R167, [R136.X4+0x1b3c] ;  /* 0x001b3c0088a77984 */ /* 0x000f620000004800 */
[----:B------:R-:W-:-:S02]  /*8270*/  FFMA R87, R160, R138, R87 ;  /* 0x0000008aa0577223 */ /* 0x000fc40000000057 */
[----:B------:R-:W-:Y:S01]  /*8280*/  FFMA R159, R138, R165, R159 ;  /* 0x000000a58a9f7223 */ /* 0x000fe2000000009f */
[----:B------:R-:W5:Y:S04]  /*8290*/  LDS R143, [R134.X4+0x71d4] ;  /* 0x0071d400868f7984 */ /* 0x000f680000004800 */
[----:B------:R-:W5:Y:S04]  /*82a0*/  LDS R153, [R134.X4+0x7ad4] ;  /* 0x007ad40086997984 */ /* 0x000f680000004800 */
[----:B------:R-:W5:Y:S01]  /*82b0*/  LDS R88, [R134.X4+0x6d58] ;  /* 0x006d580086587984 */ /* 0x000f620000004800 */
[----:B0-----:R-:W-:-:S02]  /*82c0*/  FFMA R91, R142, R137, R91 ;  /* 0x000000898e5b7223 */ /* 0x001fc4000000005b */
[-C--:B------:R-:W-:Y:S01]  /*82d0*/  FFMA R166, R137, R156.reuse, R166 ;  /* 0x0000009c89a67223 */ /* 0x080fe200000000a6 */
        /* <DEDUP_REMOVED lines=9> */
[----:B------:R-:W-:Y:S04]  /*8370*/  LDS R138, [R136.X4+0x21fc] ;  /* 0x0021fc00888a7984 */ /* 0x000fe80000004800 */
[----:B------:R-:W3:Y:S01]  /*8380*/  LDS R92, [R134.X4+0x6d74] ;  /* 0x006d7400865c7984 */ /* 0x000ee20000004800 */
[----:B----4-:R-:W-:-:S03]  /*8390*/  FFMA R93, R90, R152, R93 ;  /* 0x000000985a5d7223 */ /* 0x010fc6000000005d */
[----:B------:R-:W4:Y:S01]  /*83a0*/  LDS R160, [R136.X4+0x2204] ;  /* 0x0022040088a07984 */ /* 0x000f220000004800 */
[----:B-----5:R-:W-:-:S03]  /*83b0*/  FFMA R89, R152, R151, R89 ;  /* 0x0000009798597223 */ /* 0x020fc60000000059 */
[----:B------:R-:W5:Y:S01]  /*83c0*/  LDS R155, [R134.X4+0x7ad8] ;  /* 0x007ad800869b7984 */ /* 0x000f620000004800 */
[-C--:B------:R-:W-:Y:S02]  /*83d0*/  FFMA R161, R90, R167.reuse, R161 ;  /* 0x000000a75aa17223 */ /* 0x080fe400000000a1 */
[----:B------:R-:W-:Y:S01]  /*83e0*/  FFMA R163, R151, R167, R162 ;  /* 0x000000a797a37223 */ /* 0x000fe200000000a2 */
[----:B------:R-:W5:Y:S01]  /*83f0*/  LDS R157, [R134.X4+0x71f4] ;  /* 0x0071f400869d7984 */ /* 0x000f620000004800 */
[C---:B------:R-:W-:Y:S02]  /*8400*/  FFMA R91, R152.reuse, R143, R91 ;  /* 0x0000008f985b7223 */ /* 0x040fe4000000005b */
[----:B------:R-:W-:Y:S01]  /*8410*/  FFMA R166, R143, R167, R166 ;  /* 0x000000a78fa67223 */ /* 0x000fe200000000a6 */
        /* <DEDUP_REMOVED lines=11> */
[----:B--2---:R-:W-:Y:S02]  /*84d0*/  FFMA R89, R156, R154, R89 ;  /* 0x0000009a9c597223 */ /* 0x004fe40000000059 */
[----:B------:R-:W-:Y:S01]  /*84e0*/  FFMA R163, R154, R168, R163 ;  /* 0x000000a89aa37223 */ /* 0x000fe200000000a3 */
[----:B------:R-:W2:Y:S04]  /*84f0*/  LDS R158, [R134.X4+0x7678] ;  /* 0x00767800869e7984 */ /* 0x000ea80000004800 */
[----:B------:R-:W2:Y:S01]  /*8500*/  LDS R159, [R134.X4+0x7af8] ;  /* 0x007af800869f7984 */ /* 0x000ea20000004800 */
[----:B---3--:R-:W-:-:S03]  /*8510*/  FFMA R93, R92, R138, R93 ;  /* 0x0000008a5c5d7223 */ /* 0x008fc6000000005d */
[----:B------:R-:W3:Y:S01]  /*8520*/  LDS R165, [R136.X4+0x2208] ;  /* 0x0022080088a57984 */ /* 0x000ee20000004800 */
[----:B----4-:R-:W-:-:S03]  /*8530*/  FFMA R161, R92, R160, R161 ;  /* 0x000000a05ca17223 */ /* 0x010fc600000000a1 */
[----:B------:R-:W-:Y:S01]  /*8540*/  LDS R162, [R136.X4+0x220c] ;  /* 0x00220c0088a27984 */ /* 0x000fe20000004800 */
[----:B-----5:R-:W-:Y:S02]  /*8550*/  FFMA R87, R156, R155, R87 ;  /* 0x0000009b9c577223 */ /* 0x020fe40000000057 */
[----:B------:R-:W-:Y:S01]  /*8560*/  FFMA R164, R155, R168, R164 ;  /* 0x000000a89ba47223 */ /* 0x000fe200000000a4 */
[----:B------:R-:W4:Y:S01]  /*8570*/  LDS R90, [R134.X4+0x6d7c] ;  /* 0x006d7c00865a7984 */ /* 0x000f220000004800 */
        /* <DEDUP_REMOVED lines=16> */
[----:B------:R-:W-:-:S03]  /*8680*/  FFMA R87, R142, R159, R87 ;  /* 0x0000009f8e577223 */ /* 0x000fc60000000057 */
[----:B------:R-:W2:Y:S01]  /*8690*/  LDS R137, [R134.X4+0x7698] ;  /* 0x0076980086897984 */ /* 0x000ea20000004800 */
[-C--:B---3--:R-:W-:Y:S02]  /*86a0*/  FFMA R161, R140, R165.reuse, R161 ;  /* 0x000000a58ca17223 */ /* 0x088fe400000000a1 */
[-C--:B------:R-:W-:Y:S01]  /*86b0*/  FFMA R158, R158, R165.reuse, R163 ;  /* 0x000000a59e9e7223 */ /* 0x080fe200000000a3 */
[----:B------:R-:W3:Y:S01]  /*86c0*/  LDS R138, [R134.X4+0x7b18] ;  /* 0x007b1800868a7984 */ /* 0x000ee20000004800 */
[-C--:B------:R-:W-:Y:S02]  /*86d0*/  FFMA R166, R141, R165.reuse, R166 ;  /* 0x000000a58da67223 */ /* 0x080fe400000000a6 */
[----:B------:R-:W-:Y:S01]  /*86e0*/  FFMA R159, R159, R165, R164 ;  /* 0x000000a59f9f7223 */ /* 0x000fe200000000a4 */
[----:B------:R-:W-:Y:S01]  /*86f0*/  LDS R142, [R136.X4+0x28cc] ;  /* 0x0028cc00888e7984 */ /* 0x000fe20000004800 */
[C---:B----4-:R-:W-:Y:S02]  /*8700*/  FFMA R93, R90.reuse, R160, R93 ;  /* 0x000000a05a5d7223 */ /* 0x050fe4000000005d */
[----:B------:R-:W-:Y:S01]  /*8710*/  FFMA R161, R90, R162, R161 ;  /* 0x000000a25aa17223 */ /* 0x000fe200000000a1 */
[----:B------:R-:W4:Y:S01]  /*8720*/  LDS R140, [R134.X4+0x6d9c] ;  /* 0x006d9c00868c7984 */ /* 0x000f220000004800 */
[----:B-----5:R-:W-:-:S02]  /*8730*/  FFMA R91, R160, R143, R91 ;  /* 0x0000008fa05b7223 */ /* 0x020fc4000000005b */
        /* <DEDUP_REMOVED lines=13> */
[C---:B-1----:R-:W-:Y:S02]  /*8810*/  FFMA R93, R88.reuse, R92, R93 ;  /* 0x0000005c585d7223 */ /* 0x042fe4000000005d */
[-C--:B------:R-:W-:Y:S01]  /*8820*/  FFMA R161, R88, R154.reuse, R161 ;  /* 0x0000009a58a17223 */ /* 0x080fe200000000a1 */
        /* <DEDUP_REMOVED lines=12> */
[C---:B------:R-:W-:Y:S02]  /*88f0*/  FFMA R87, R142.reuse, R153, R87 ;  /* 0x000000998e577223 */ /* 0x040fe40000000057 */
        /* <DEDUP_REMOVED lines=16> */
[-C--:B------:R-:W-:Y:S01]  /*8a00*/  FFMA R162, R155, R163.reuse, R162 ;  /* 0x000000a39ba27223 */ /* 0x080fe200000000a2 */
        /* <DEDUP_REMOVED lines=20> */
[----:B------:R-:W0:Y:S01]  /*8b50*/  LDS R90, [R134.X4+0x6de0] ;  /* 0x006de000865a7984 */ /* 0x000e220000004800 */
[----:B-1----:R-:W-:-:S03]  /*8b60*/  FFMA R91, R138, R137, R91 ;  /* 0x000000898a5b7223 */ /* 0x002fc6000000005b */
[----:B------:R-:W1:Y:S01]  /*8b70*/  LDS R154, [R136.X4+0x3668] ;  /* 0x00366800889a7984 */ /* 0x000e620000004800 */
[----:B--2---:R-:W-:-:S03]  /*8b80*/  FFMA R89, R138, R157, R89 ;  /* 0x0000009d8a597223 */ /* 0x004fc60000000059 */
[----:B------:R-:W2:Y:S01]  /*8b90*/  LDS R85, [R134.X4+0x76e0] ;  /* 0x0076e00086557984 */ /* 0x000ea20000004800 */
[----:B---3--:R-:W-:-:S03]  /*8ba0*/  FFMA R87, R138, R159, R87 ;  /* 0x0000009f8a577223 */ /* 0x008fc60000000057 */
[----:B------:R-:W3:Y:S01]  /*8bb0*/  LDS R143, [R134.X4+0x7260] ;  /* 0x00726000868f7984 */ /* 0x000ee20000004800 */
[-C--:B------:R-:W-:Y:S02]  /*8bc0*/  FFMA R161, R92, R165.reuse, R161 ;  /* 0x000000a55ca17223 */ /* 0x080fe400000000a1 */
        /* <DEDUP_REMOVED lines=17> */
[----:B------:R-:W5:Y:S01]  /*8ce0*/  LDS R167, [R136.X4+0x366c] ;  /* 0x00366c0088a77984 */ /* 0x000f620000004800 */
[----:B0-----:R-:W-:-:S03]  /*8cf0*/  FFMA R93, R90, R152, R93 ;  /* 0x000000985a5d7223 */ /* 0x001fc6000000005d */
[----:B------:R-:W0:Y:S01]  /*8d00*/  LDS R155, [R134.X4+0x76e8] ;  /* 0x0076e800869b7984 */ /* 0x000e220000004800 */
[----:B-1----:R-:W-:-:S03]  /*8d10*/  FFMA R161, R90, R154, R161 ;  /* 0x0000009a5aa17223 */ /* 0x002fc600000000a1 */
[----:B------:R-:W1:Y:S01]  /*8d20*/  LDS R140, [R134.X4+0x6de8] ;  /* 0x006de800868c7984 */ /* 0x000e620000004800 */
[C---:B--2---:R-:W-:Y:S02]  /*8d30*/  FFMA R89, R152.reuse, R85, R89 ;  /* 0x0000005598597223 */ /* 0x044fe40000000059 */
[-C--:B------:R-:W-:Y:S01]  /*8d40*/  FFMA R163, R85, R154.reuse, R157 ;  /* 0x0000009a55a37223 */ /* 0x080fe2000000009d */
[----:B------:R-:W2:Y:S01]  /*8d50*/  LDS R165, [R136.X4+0x3670] ;  /* 0x0036700088a57984 */ /* 0x000ea20000004800 */
[C---:B---3--:R-:W-:Y:S02]  /*8d60*/  FFMA R91, R152.reuse, R143, R91 ;  /* 0x0000008f985b7223 */ /* 0x048fe4000000005b */
[-C--:B------:R-:W-:Y:S01]  /*8d70*/  FFMA R166, R143, R154.reuse, R166 ;  /* 0x0000009a8fa67223 */ /* 0x080fe200000000a6 */
[----:B------:R-:W3:Y:S01]  /*8d80*/  LDS R139, [R134.X4+0x7268] ;  /* 0x00726800868b7984 */ /* 0x000ee20000004800 */
[----:B------:R-:W-:Y:S02]  /*8d90*/  FFMA R87, R152, R151, R87 ;  /* 0x0000009798577223 */ /* 0x000fe40000000057 */
[----:B------:R-:W-:Y:S01]  /*8da0*/  FFMA R164, R151, R154, R159 ;  /* 0x0000009a97a47223 */ /* 0x000fe2000000009f */
[----:B------:R-:W3:Y:S04]  /*8db0*/  LDS R156, [R134.X4+0x7b68] ;  /* 0x007b6800869c7984 */ /* 0x000ee80000004800 */
[----:B------:R-:W-:Y:S01]  /*8dc0*/  LDS R158, [R136.X4+0x3d2c] ;  /* 0x003d2c00889e7984 */ /* 0x000fe20000004800 */
[----:B----4-:R-:W-:-:S03]  /*8dd0*/  FFMA R89, R92, R138, R89 ;  /* 0x0000008a5c597223 */ /* 0x010fc60000000059 */
[----:B------:R-:W4:Y:S01]  /*8de0*/  LDS R142, [R134.X4+0x6e04] ;  /* 0x006e0400868e7984 */ /* 0x000f220000004800 */
[----:B-----5:R-:W-:-:S03]  /*8df0*/  FFMA R93, R88, R92, R93 ;  /* 0x0000005c585d7223 */ /* 0x020fc6000000005d */
[----:B------:R-:W5:Y:S01]  /*8e00*/  LDS R162, [R136.X4+0x3d34] ;  /* 0x003d340088a27984 */ /* 0x000f620000004800 */
[----:B------:R-:W-:-:S03]  /*8e10*/  FFMA R91, R92, R137, R91 ;  /* 0x000000895c5b7223 */ /* 0x000fc6000000005b */
[----:B------:R-:W5:Y:S01]  /*8e20*/  LDS R90, [R134.X4+0x7704] ;  /* 0x00770400865a7984 */ /* 0x000f620000004800 */
[----:B------:R-:W-:-:S03]  /*8e30*/  FFMA R87, R92, R153, R87 ;  /* 0x000000995c577223 */ /* 0x000fc60000000057 */
[----:B------:R-:W5:Y:S01]  /*8e40*/  LDS R141, [R134.X4+0x7284] ;  /* 0x00728400868d7984 */ /* 0x000f620000004800 */
[-C--:B------:R-:W-:Y:S02]  /*8e50*/  FFMA R161, R88, R167.reuse, R161 ;  /* 0x000000a758a17223 */ /* 0x080fe400000000a1 */
[----:B------:R-:W-:Y:S01]  /*8e60*/  FFMA R168, R138, R167, R163 ;  /* 0x000000a78aa87223 */ /* 0x000fe200000000a3 */
[----:B------:R-:W5:Y:S01]  /*8e70*/  LDS R85, [R134.X4+0x7b84] ;  /* 0x007b840086557984 */ /* 0x000f620000004800 */
[----:B0-----:R-:W-:Y:S02]  /*8e80*/  FFMA R89, R154, R155, R89 ;  /* 0x0000009b9a597223 */ /* 0x001fe40000000059 */
[-C--:B------:R-:W-:Y:S01]  /*8e90*/  FFMA R166, R137, R167.reuse, R166 ;  /* 0x000000a789a67223 */ /* 0x080fe200000000a6 */
[----:B------:R-:W-:Y:S01]  /*8ea0*/  LDS R160, [R136.X4+0x3d30] ;  /* 0x003d300088a07984 */ /* 0x000fe20000004800 */
[----:B------:R-:W-:Y:S02]  /*8eb0*/  FFMA R153, R153, R167, R164 ;  /* 0x000000a799997223 */ /* 0x000fe400000000a4 */
[C---:B-1----:R-:W-:Y:S01]  /*8ec0*/  FFMA R93, R140.reuse, R154, R93 ;  /* 0x0000009a8c5d7223 */ /* 0x042fe2000000005d */
[----:B------:R-:W0:Y:S01]  /*8ed0*/  LDS R152, [R134.X4+0x6e08] ;  /* 0x006e080086987984 */ /* 0x000e220000004800 */
[----:B--2---:R-:W-:-:S02]  /*8ee0*/  FFMA R161, R140, R165, R161 ;  /* 0x000000a58ca17223 */ /* 0x004fc400000000a1 */
[----:B------:R-:W-:Y:S01]  /*8ef0*/  FFMA R155, R155, R165, R168 ;  /* 0x000000a59b9b7223 */ /* 0x000fe200000000a8 */
[----:B------:R-:W1:Y:S01]  /*8f00*/  LDS R159, [R136.X4+0x3d38] ;  /* 0x003d3800889f7984 */ /* 0x000e620000004800 */
[C---:B---3--:R-:W-:Y:S02]  /*8f10*/  FFMA R91, R154.reuse, R139, R91 ;  /* 0x0000008b9a5b7223 */ /* 0x048fe4000000005b */
[-C--:B------:R-:W-:Y:S01]  /*8f20*/  FFMA R166, R139, R165.reuse, R166 ;  /* 0x000000a58ba67223 */ /* 0x080fe200000000a6 */
[----:B------:R-:W2:Y:S01]  /*8f30*/  LDS R143, [R134.X4+0x7288] ;  /* 0x00728800868f7984 */ /* 0x000ea20000004800 */
[----:B------:R-:W-:Y:S02]  /*8f40*/  FFMA R87, R154, R156, R87 ;  /* 0x0000009c9a577223 */ /* 0x000fe40000000057 */
[----:B------:R-:W-:Y:S01]  /*8f50*/  FFMA R153, R156, R165, R153 ;  /* 0x000000a59c997223 */ /* 0x000fe20000000099 */
[----:B------:R-:W3:Y:S04]  /*8f60*/  LDS R157, [R134.X4+0x7b88] ;  /* 0x007b8800869d7984 */ /* 0x000ee80000004800 */
[----:B------:R-:W3:Y:S01]  /*8f70*/  LDS R151, [R134.X4+0x7708] ;  /* 0x0077080086977984 */ /* 0x000ee20000004800 */
[----:B----4-:R-:W-:-:S03]  /*8f80*/  FFMA R93, R142, R158, R93 ;  /* 0x0000009e8e5d7223 */ /* 0x010fc6000000005d */
[----:B------:R-:W-:Y:S01]  /*8f90*/  LDS R163, [R136.X4+0x3d3c] ;  /* 0x003d3c0088a37984 */ /* 0x000fe20000004800 */
[----:B-----5:R-:W-:-:S03]  /*8fa0*/  FFMA R161, R142, R162, R161 ;  /* 0x000000a28ea17223 */ /* 0x020fc600000000a1 */
[----:B------:R-:W4:Y:S01]  /*8fb0*/  LDS R88, [R134.X4+0x6e0c] ;  /* 0x006e0c0086587984 */ /* 0x000f220000004800 */
[----:B------:R-:W-:Y:S02]  /*8fc0*/  FFMA R89, R158, R90, R89 ;  /* 0x0000005a9e597223 */ /* 0x000fe40000000059 */
[-C--:B------:R-:W-:Y:S01]  /*8fd0*/  FFMA R164, R90, R162.reuse, R155 ;  /* 0x000000a25aa47223 */ /* 0x080fe2000000009b */
[----:B------:R-:W5:Y:S01]  /*8fe0*/  LDS R92, [R134.X4+0x728c] ;  /* 0x00728c00865c7984 */ /* 0x000f620000004800 */
[C---:B------:R-:W-:Y:S02]  /*8ff0*/  FFMA R91, R158.reuse, R141, R91 ;  /* 0x0000008d9e5b7223 */ /* 0x040fe4000000005b */
[-C--:B------:R-:W-:Y:S01]  /*9000*/  FFMA R166, R141, R162.reuse, R166 ;  /* 0x000000a28da67223 */ /* 0x080fe200000000a6 */
        /* <DEDUP_REMOVED lines=18> */
[----:B------:R-:W-:Y:S01]  /*9130*/  LDS R154, [R136.X4+0x43fc] ;  /* 0x0043fc00889a7984 */ /* 0x000fe20000004800 */
[----:B----4-:R-:W-:-:S02]  /*9140*/  FFMA R93, R88, R162, R93 ;  /* 0x000000a2585d7223 */ /* 0x010fc4000000005d */
[-C--:B------:R-:W-:Y:S01]  /*9150*/  FFMA R161, R88, R163.reuse, R161 ;  /* 0x000000a358a17223 */ /* 0x080fe200000000a1 */
[----:B------:R-:W4:Y:S01]  /*9160*/  LDS R152, [R134.X4+0x6e2c] ;  /* 0x006e2c0086987984 */ /* 0x000f220000004800 */
[----:B-----5:R-:W-:Y:S02]  /*9170*/  FFMA R91, R162, R92, R91 ;  /* 0x0000005ca25b7223 */ /* 0x020fe4000000005b */
[----:B------:R-:W-:Y:S01]  /*9180*/  FFMA R159, R92, R163, R155 ;  /* 0x000000a35c9f7223 */ /* 0x000fe2000000009b */
[----:B------:R-:W5:Y:S01]  /*9190*/  LDS R141, [R134.X4+0x72ac] ;  /* 0x0072ac00868d7984 */ /* 0x000f620000004800 */
[C---:B------:R-:W-:Y:S02]  /*91a0*/  FFMA R89, R162.reuse, R137, R89 ;  /* 0x00000089a2597223 */ /* 0x040fe40000000059 */
        /* <DEDUP_REMOVED lines=21> */
[----:B------:R-:W-:Y:S01]  /*9300*/  LDS R162, [R136.X4+0x4acc] ;  /* 0x004acc0088a27984 */ /* 0x000fe20000004800 */
[----:B-----5:R-:W-:-:S03]  /*9310*/  FFMA R91, R154, R141, R91 ;  /* 0x0000008d9a5b7223 */ /* 0x020fc6000000005b */
[----:B------:R-:W4:Y:S01]  /*9320*/  LDS R137, [R134.X4+0x72cc] ;  /* 0x0072cc0086897984 */ /* 0x000f220000004800 */
        /* <DEDUP_REMOVED lines=13> */
[-C--:B-1----:R-:W-:Y:S02]  /*9400*/  FFMA R161, R88, R169.reuse, R161 ;  /* 0x000000a958a17223 */ /* 0x082fe400000000a1 */
        /* <DEDUP_REMOVED lines=8> */
[----:B------:R-:W3:Y:S04]  /*9490*/  LDS R165, [R136.X4+0x4ad0] ;  /* 0x004ad00088a57984 */ /* 0x000ee80000004800 */
[----:B------:R-:W-:Y:S01]  /*94a0*/  LDS R164, [R136.X4+0x4ad4] ;  /* 0x004ad40088a47984 */ /* 0x000fe20000004800 */
[----:B----4-:R-:W-:-:S02]  /*94b0*/  FFMA R91, R158, R137, R91 ;  /* 0x000000899e5b7223 */ /* 0x010fc4000000005b */
[----:B------:R-:W-:Y:S01]  /*94c0*/  FFMA R156, R137, R162, R163 ;  /* 0x000000a2899c7223 */ /* 0x000fe200000000a3 */
        /* <DEDUP_REMOVED lines=9> */
[----:B------:R-:W-:Y:S04]  /*9560*/  LDS R92, [R136.X4+0x5190] ;  /* 0x00519000885c7984 */ /* 0x000fe80000004800 */
[----:B------:R-:W5:Y:S01]  /*9570*/  LDS R88, [R134.X4+0x6e70] ;  /* 0x006e700086587984 */ /* 0x000f620000004800 */
        /* <DEDUP_REMOVED lines=15> */
[-C--:B------:R-:W-:Y:S01]  /*9670*/  FFMA R161, R152, R164.reuse, R161 ;  /* 0x000000a498a17223 */ /* 0x080fe200000000a1 */
[----:B------:R-:W4:Y:S01]  /*9680*/  LDS R153, [R134.X4+0x7bf4] ;  /* 0x007bf40086997984 */ /* 0x000f220000004800 */
[----:B-----5:R-:W-:-:S02]  /*9690*/  FFMA R157, R85, R164, R156 ;  /* 0x000000a4559d7223 */ /* 0x020fc4000000009c */
[C---:B------:R-:W-:Y:S01]  /*96a0*/  FFMA R91, R162.reuse, R85, R91 ;  /* 0x00000055a25b7223 */ /* 0x040fe2000000005b */
[----:B------:R-:W5:Y:S01]  /*96b0*/  LDS R140, [R134.X4+0x6e74] ;  /* 0x006e7400868c7984 */ /* 0x000f620000004800 */
[----:B------:R-:W-:Y:S02]  /*96c0*/  FFMA R163, R143, R164, R160 ;  /* 0x000000a48fa37223 */ /* 0x000fe400000000a0 */
[----:B------:R-:W-:Y:S01]  /*96d0*/  FFMA R87, R162, R143, R87 ;  /* 0x0000008fa2577223 */ /* 0x000fe20000000057 */
[----:B------:R-:W5:Y:S04]  /*96e0*/  LDS R139, [R134.X4+0x72f4] ;  /* 0x0072f400868b7984 */ /* 0x000f680000004800 */
[----:B------:R-:W5:Y:S01]  /*96f0*/  LDS R167, [R136.X4+0x519c] ;  /* 0x00519c0088a77984 */ /* 0x000f620000004800 */
[----:B------:R-:W-:-:S03]  /*9700*/  FFMA R93, R88, R92, R93 ;  /* 0x0000005c585d7223 */ /* 0x000fc6000000005d */
[----:B------:R-:W5:Y:S01]  /*9710*/  LDS R151, [R134.X4+0x7774] ;  /* 0x0077740086977984 */ /* 0x000f620000004800 */
[----:B0-----:R-:W-:-:S03]  /*9720*/  FFMA R161, R88, R154, R161 ;  /* 0x0000009a58a17223 */ /* 0x001fc600000000a1 */
[----:B------:R-:W0:Y:S01]  /*9730*/  LDS R152, [R134.X4+0x6e78] ;  /* 0x006e780086987984 */ /* 0x000e220000004800 */
[----:B-1----:R-:W-:Y:S02]  /*9740*/  FFMA R159, R141, R164, R166 ;  /* 0x000000a48d9f7223 */ /* 0x002fe400000000a6 */
[----:B------:R-:W-:Y:S01]  /*9750*/  FFMA R89, R162, R141, R89 ;  /* 0x0000008da2597223 */ /* 0x000fe20000000059 */
[----:B------:R-:W1:Y:S01]  /*9760*/  LDS R156, [R134.X4+0x7bf8] ;  /* 0x007bf800869c7984 */ /* 0x000e620000004800 */
[C---:B--2---:R-:W-:Y:S02]  /*9770*/  FFMA R91, R92.reuse, R137, R91 ;  /* 0x000000895c5b7223 */ /* 0x044fe4000000005b */
[----:B------:R-:W-:Y:S01]  /*9780*/  FFMA R166, R137, R154, R157 ;  /* 0x0000009a89a67223 */ /* 0x000fe2000000009d */
[----:B------:R-:W2:Y:S01]  /*9790*/  LDS R165, [R136.X4+0x51a0] ;  /* 0x0051a00088a57984 */ /* 0x000ea20000004800 */
[----:B---3--:R-:W-:Y:S02]  /*97a0*/  FFMA R87, R92, R90, R87 ;  /* 0x0000005a5c577223 */ /* 0x008fe40000000057 */
[-C--:B------:R-:W-:Y:S01]  /*97b0*/  FFMA R90, R90, R154.reuse, R163 ;  /* 0x0000009a5a5a7223 */ /* 0x080fe200000000a3 */
[----:B------:R-:W3:Y:S01]  /*97c0*/  LDS R85, [R134.X4+0x72f8] ;  /* 0x0072f80086557984 */ /* 0x000ee20000004800 */
[----:B------:R-:W-:-:S02]  /*97d0*/  FFMA R168, R138, R154, R159 ;  /* 0x0000009a8aa87223 */ /* 0x000fc4000000009f */
        /* <DEDUP_REMOVED lines=9> */
[-C--:B------:R-:W-:Y:S02]  /*9870*/  FFMA R161, R140, R167.reuse, R161 ;  /* 0x000000a78ca17223 */ /* 0x080fe400000000a1 */
[-C--:B------:R-:W-:Y:S01]  /*9880*/  FFMA R166, R139, R167.reuse, R166 ;  /* 0x000000a78ba67223 */ /* 0x080fe200000000a6 */
[----:B------:R-:W5:Y:S01]  /*9890*/  LDS R137, [R134.X4+0x7c14] ;  /* 0x007c140086897984 */ /* 0x000f620000004800 */
[----:B------:R-:W-:Y:S02]  /*98a0*/  FFMA R153, R153, R167, R90 ;  /* 0x000000a799997223 */ /* 0x000fe4000000005a */
[----:B------:R-:W-:Y:S01]  /*98b0*/  FFMA R89, R142, R151, R89 ;  /* 0x000000978e597223 */ /* 0x000fe20000000059 */
[----:B------:R-:W5:Y:S01]  /*98c0*/  LDS R141, [R134.X4+0x7314] ;  /* 0x00731400868d7984 */ /* 0x000f620000004800 */
[----:B0-----:R-:W-:Y:S02]  /*98d0*/  FFMA R93, R152, R154, R93 ;  /* 0x0000009a985d7223 */ /* 0x001fe4000000005d */
[----:B------:R-:W-:Y:S01]  /*98e0*/  FFMA R168, R151, R167, R168 ;  /* 0x000000a797a87223 */ /* 0x000fe200000000a8 */
[----:B------:R-:W-:Y:S01]  /*98f0*/  LDS R157, [R134.X4+0x7798] ;  /* 0x00779800869d7984 */ /* 0x000fe20000004800 */
[----:B-1----:R-:W-:-:S03]  /*9900*/  FFMA R87, R154, R156, R87 ;  /* 0x0000009c9a577223 */ /* 0x002fc60000000057 */
[----:B------:R-:W0:Y:S01]  /*9910*/  LDS R169, [R136.X4+0x5868] ;  /* 0x0058680088a97984 */ /* 0x000e220000004800 */
[-C--:B--2---:R-:W-:Y:S02]  /*9920*/  FFMA R161, R152, R165.reuse, R161 ;  /* 0x000000a598a17223 */ /* 0x084fe400000000a1 */
        /* <DEDUP_REMOVED lines=27> */
[----:B--2---:R-:W-:Y:S02]  /*9ae0*/  FFMA R87, R162, R159, R87 ;  /* 0x0000009fa2577223 */ /* 0x004fe40000000057 */
[-C--:B------:R-:W-:Y:S01]  /*9af0*/  FFMA R159, R159, R169.reuse, R154 ;  /* 0x000000a99f9f7223 */ /* 0x080fe2000000009a */
        /* <DEDUP_REMOVED lines=11> */
[----:B-----5:R-:W-:-:S03]  /*9bb0*/  FFMA R91, R164, R92, R91 ;  /* 0x0000005ca45b7223 */ /* 0x020fc6000000005b */
[----:B------:R-:W5:Y:S01]  /*9bc0*/  LDS R151, [R134.X4+0x7c3c] ;  /* 0x007c3c0086977984 */ /* 0x000f620000004800 */
[C---:B------:R-:W-:Y:S02]  /*9bd0*/  FFMA R89, R164.reuse, R139, R89 ;  /* 0x0000008ba4597223 */ /* 0x040fe40000000059 */
[-C--:B------:R-:W-:Y:S01]  /*9be0*/  FFMA R169, R139, R163.reuse, R158 ;  /* 0x000000a38ba97223 */ /* 0x080fe2000000009e */
[----:B------:R-:W5:Y:S01]  /*9bf0*/  LDS R172, [R136.X4+0x5f34] ;  /* 0x005f340088ac7984 */ /* 0x000f620000004800 */
[----:B------:R-:W-:Y:S02]  /*9c00*/  FFMA R87, R164, R140, R87 ;  /* 0x0000008ca4577223 */ /* 0x000fe40000000057 */
[-C--:B------:R-:W-:Y:S01]  /*9c10*/  FFMA R164, R92, R163.reuse, R153 ;  /* 0x000000a35ca47223 */ /* 0x080fe20000000099 */
[----:B------:R-:W5:Y:S01]  /*9c20*/  LDS R138, [R134.X4+0x6ebc] ;  /* 0x006ebc00868a7984 */ /* 0x000f620000004800 */
[----:B------:R-:W-:-:S03]  /*9c30*/  FFMA R168, R140, R163, R159 ;  /* 0x000000a38ca87223 */ /* 0x000fc6000000009f */
[----:B------:R-:W5:Y:S04]  /*9c40*/  LDS R143, [R134.X4+0x77bc] ;  /* 0x0077bc00868f7984 */ /* 0x000f680000004800 */
[----:B------:R-:W5:Y:S01]  /*9c50*/  LDS R155, [R134.X4+0x7c40] ;  /* 0x007c4000869b7984 */ /* 0x000f620000004800 */
[C---:B0-----:R-:W-:Y:S02]  /*9c60*/  FFMA R93, R142.reuse, R152, R93 ;  /* 0x000000988e5d7223 */ /* 0x041fe4000000005d */
[-C--:B------:R-:W-:Y:S01]  /*9c70*/  FFMA R171, R142, R156.reuse, R161 ;  /* 0x0000009c8eab7223 */ /* 0x080fe200000000a1 */
[----:B------:R-:W0:Y:S01]  /*9c80*/  LDS R90, [R134.X4+0x6ec0] ;  /* 0x006ec000865a7984 */ /* 0x000e220000004800 */
[C---:B-1----:R-:W-:Y:S02]  /*9c90*/  FFMA R91, R152.reuse, R85, R91 ;  /* 0x00000055985b7223 */ /* 0x042fe4000000005b */
[----:B------:R-:W-:Y:S01]  /*9ca0*/  FFMA R170, R85, R156, R164 ;  /* 0x0000009c55aa7223 */ /* 0x000fe200000000a4 */
[----:B------:R-:W1:Y:S01]  /*9cb0*/  LDS R92, [R134.X4+0x7340] ;  /* 0x00734000865c7984 */ /* 0x000e620000004800 */
[----:B--2---:R-:W-:-:S02]  /*9cc0*/  FFMA R89, R152, R88, R89 ;  /* 0x0000005898597223 */ /* 0x004fc40000000059 */
[-C--:B------:R-:W-:Y:S01]  /*9cd0*/  FFMA R88, R88, R156.reuse, R169 ;  /* 0x0000009c58587223 */ /* 0x080fe200000000a9 */
[----:B------:R-:W2:Y:S01]  /*9ce0*/  LDS R153, [R134.X4+0x77c0] ;  /* 0x0077c00086997984 */ /* 0x000ea20000004800 */
[----:B---3--:R-:W-:Y:S02]  /*9cf0*/  FFMA R87, R152, R137, R87 ;  /* 0x0000008998577223 */ /* 0x008fe40000000057 */
        /* <DEDUP_REMOVED lines=20> */
[----:B-1----:R-:W-:-:S03]  /*9e40*/  FFMA R91, R156, R92, R91 ;  /* 0x0000005c9c5b7223 */ /* 0x002fc6000000005b */
[----:B------:R-:W1:Y:S01]  /*9e50*/  LDS R174, [R136.X4+0x6600] ;  /* 0x0066000088ae7984 */ /* 0x000e620000004800 */
[----:B--2---:R-:W-:-:S03]  /*9e60*/  FFMA R89, R156, R153, R89 ;  /* 0x000000999c597223 */ /* 0x004fc60000000059 */
[----:B------:R-:W2:Y:S01]  /*9e70*/  LDS R159, [R134.X4+0x7360] ;  /* 0x00736000869f7984 */ /* 0x000ea20000004800 */
[-C--:B---3--:R-:W-:Y:S02]  /*9e80*/  FFMA R171, R90, R173.reuse, R171 ;  /* 0x000000ad5aab7223 */ /* 0x088fe400000000ab */
[-C--:B------:R-:W-:Y:S01]  /*9e90*/  FFMA R141, R92, R173.reuse, R141 ;  /* 0x000000ad5c8d7223 */ /* 0x080fe2000000008d */
[----:B------:R-:W3:Y:S01]  /*9ea0*/  LDS R161, [R134.X4+0x77e0] ;  /* 0x0077e00086a17984 */ /* 0x000ee20000004800 */
[-C--:B------:R-:W-:Y:S02]  /*9eb0*/  FFMA R88, R153, R173.reuse, R88 ;  /* 0x000000ad99587223 */ /* 0x080fe40000000058 */
[----:B------:R-:W-:Y:S01]  /*9ec0*/  FFMA R155, R155, R173, R168 ;  /* 0x000000ad9b9b7223 */ /* 0x000fe200000000a8 */
[----:B------:R-:W3:Y:S01]  /*9ed0*/  LDS R85, [R134.X4+0x7c60] ;  /* 0x007c600086557984 */ /* 0x000ee20000004800 */
[----:B----4-:R-:W-:-:S03]  /*9ee0*/  FFMA R87, R158, R142, R87 ;  /* 0x0000008e9e577223 */ /* 0x010fc60000000057 */
[----:B------:R-:W-:Y:S01]  /*9ef0*/  LDS R175, [R136.X4+0x6604] ;  /* 0x0066040088af7984 */ /* 0x000fe20000004800 */
[----:B-----5:R-:W-:-:S03]  /*9f00*/  FFMA R93, R140, R158, R93 ;  /* 0x0000009e8c5d7223 */ /* 0x020fc6000000005d */
[----:B------:R-:W4:Y:S01]  /*9f10*/  LDS R164, [R134.X4+0x6ee4] ;  /* 0x006ee40086a47984 */ /* 0x000f220000004800 */
        /* <DEDUP_REMOVED lines=9> */
[----:B0-----:R-:W-:-:S02]  /*9fb0*/  FFMA R93, R160, R162, R93 ;  /* 0x000000a2a05d7223 */ /* 0x001fc4000000005d */
[-C--:B-1----:R-:W-:Y:S02]  /*9fc0*/  FFMA R171, R160, R174.reuse, R171 ;  /* 0x000000aea0ab7223 */ /* 0x082fe400000000ab */
[C---:B--2---:R-:W-:Y:S02]  /*9fd0*/  FFMA R91, R162.reuse, R159, R91 ;  /* 0x0000009fa25b7223 */ /* 0x044fe4000000005b */
[-C--:B------:R-:W-:Y:S02]  /*9fe0*/  FFMA R90, R159, R174.reuse, R90 ;  /* 0x000000ae9f5a7223 */ /* 0x080fe4000000005a */
[C---:B---3--:R-:W-:Y:S02]  /*9ff0*/  FFMA R89, R162.reuse, R161, R89 ;  /* 0x000000a1a2597223 */ /* 0x048fe40000000059 */
[----:B------:R-:W-:Y:S02]  /*a000*/  FFMA R88, R161, R174, R88 ;  /* 0x000000aea1587223 */ /* 0x000fe40000000058 */
[----:B------:R-:W-:-:S02]  /*a010*/  FFMA R87, R162, R85, R87 ;  /* 0x00000055a2577223 */ /* 0x000fc40000000057 */
[----:B------:R-:W-:Y:S02]  /*a020*/  FFMA R142, R85, R174, R142 ;  /* 0x000000ae558e7223 */ /* 0x000fe4000000008e */
[C---:B----4-:R-:W-:Y:S02]  /*a030*/  FFMA R93, R164.reuse, R166, R93 ;  /* 0x000000a6a45d7223 */ /* 0x050fe4000000005d */
[----:B------:R-:W-:Y:S02]  /*a040*/  FFMA R92, R164, R175, R171 ;  /* 0x000000afa45c7223 */ /* 0x000fe400000000ab */
[C---:B-----5:R-:W-:Y:S02]  /*a050*/  FFMA R91, R166.reuse, R163, R91 ;  /* 0x000000a3a65b7223 */ /* 0x060fe4000000005b */
[----:B------:R-:W-:Y:S02]  /*a060*/  FFMA R90, R163, R175, R90 ;  /* 0x000000afa35a7223 */ /* 0x000fe4000000005a */
[----:B------:R-:W-:-:S02]  /*a070*/  FFMA R89, R166, R165, R89 ;  /* 0x000000a5a6597223 */ /* 0x000fc40000000059 */
[----:B------:R-:W-:Y:S02]  /*a080*/  FFMA R88, R165, R175, R88 ;  /* 0x000000afa5587223 */ /* 0x000fe40000000058 */
[----:B------:R-:W-:Y:S02]  /*a090*/  FFMA R87, R166, R167, R87 ;  /* 0x000000a7a6577223 */ /* 0x000fe40000000057 */
[----:B------:R-:W-:Y:S01]  /*a0a0*/  FFMA R85, R167, R175, R142 ;  /* 0x000000afa7557223 */ /* 0x000fe2000000008e */
[----:B------:R-:W-:Y:S01]  /*a0b0*/  @!P6 CALL.REL.NOINC `(.L_x_0) ;  /* 0x000000100000e944 */ /* 0x000fe20003c00000 */
[----:B------:R-:W-:Y:S05]  /*a0c0*/  BRA `(.L_x_1) ;  /* 0xffffd69000007947 */ /* 0x000fea000383ffff */
.L_x_0:
[----:B------:R-:W-:-:S04]  /*a0d0*/  IADD3 R86, R86, 0x1, RZ ;  /* 0x0000000156567810 */ /* 0x000fc80007ffe0ff */
[----:B------:R-:W-:-:S13]  /*a0e0*/  ISETP.GE.U32.AND P6, PT, R86, 0x10, PT ;  /* 0x000000105600780c */ /* 0x000fda0003fc6070 */
[----:B------:R-:W-:Y:S01]  /*a0f0*/  @P6 CALL.REL.NOINC `(.L_x_2) ;  /* 0x0000001000006944 */ /* 0x000fe20003c00000 */
[----:B------:R-:W-:Y:S05]  /*a100*/  BRA `(.L_x_3) ;  /* 0xffffb90000007947 */ /* 0x000fea000383ffff */
.L_x_2:
[----:B------:R-:W-:Y:S01]  /*a110*/  LEA R5, R4, R0, 0x3 ;  /* 0x0000000004057211 */ /* 0x000fe200078e18ff */
[----:B------:R-:W-:-:S03]  /*a120*/  IMAD R0, R0, -0x31, R3 ;  /* 0xffffffcf00007824 */ /* 0x000fc600078e0203 */
[----:B------:R-:W-:-:S05]  /*a130*/  LEA R5, R5, R2, 0x1 ;  /* 0x0000000205057211 */ /* 0x000fca00078e08ff */
[----:B------:R-:W-:-:S05]  /*a140*/  IMAD R5, R5, 0x31, R0 ;  /* 0x0000003105057824 */ /* 0x000fca00078e0200 */
[----:B------:R-:W-:-:S05]  /*a150*/  SHF.L.U32 R151, R5, 0x1, RZ ;  /* 0x0000000105977819 */ /* 0x000fca00000006ff */
[----:B------:R-:W-:-:S05]  /*a160*/  IMAD.WIDE R150, R151, R150, c[0x0][0x170] ;  /* 0x00005c0097967625 */ /* 0x000fca00078e0296 */
[----:B------:R-:W-:Y:S04]  /*a170*/  STG.E [R150.64], R93 ;  /* 0x0000005d96007986 */ /* 0x000fe8000c101904 */
[----:B------:R-:W-:Y:S04]  /*a180*/  STG.E [R150.64+0x620], R91 ;  /* 0x0006205b96007986 */ /* 0x000fe8000c101904 */
[----:B------:R-:W-:Y:S04]  /*a190*/  STG.E [R150.64+0xc40], R89 ;  /* 0x000c405996007986 */ /* 0x000fe8000c101904 */
[----:B------:R-:W-:Y:S04]  /*a1a0*/  STG.E [R150.64+0x1260], R87 ;  /* 0x0012605796007986 */ /* 0x000fe8000c101904 */
[----:B------:R-:W-:Y:S04]  /*a1b0*/  STG.E [R150.64+0x4], R92 ;  /* 0x0000045c96007986 */ /* 0x000fe8000c101904 */
[----:B------:R-:W-:Y:S04]  /*a1c0*/  STG.E [R150.64+0x624], R90 ;  /* 0x0006245a96007986 */ /* 0x000fe8000c101904 */
[----:B------:R-:W-:Y:S04]  /*a1d0*/  STG.E [R150.64+0xc44], R88 ;  /* 0x000c445896007986 */ /* 0x000fe8000c101904 */
[----:B------:R-:W-:Y:S01]  /*a1e0*/  STG.E [R150.64+0x1264], R85 ;  /* 0x0012645596007986 */ /* 0x000fe2000c101904 */
[----:B------:R-:W-:Y:S05]  /*a1f0*/  EXIT ;  /* 0x000000000000794d */ /* 0x000fea0003800000 */
.L_x_4:
[----:B------:R-:W-:-:S00]  /*a200*/  BRA `(.L_x_4) ;  /* 0xfffffff000007947 */ /* 0x000fc0000383ffff */
[----:B------:R-:W-:-:S00]  /*a210*/  NOP ;  /* 0x0000000000007918 */ /* 0x000fc00000000000 */
        /* <DEDUP_REMOVED lines=14> */
.L_x_5:


//--------------------- .nv.shared.candidate6     --------------------------
	.section	.nv.shared.candidate6,"aw",@nobits
	.align	4
.nv.shared.candidate6:
	.zero		32448
